	.target	sm_80

	.elftype	@"ET_EXEC"


//--------------------- .note.nv.tkinfo           --------------------------
	.section	.note.nv.tkinfo,"",@"SHT_NOTE"
	.sectionflags	@"SHF_NOTE_NV_TKINFO"
	.tkinfo
        /*0018*/ 	.word	0x00000002
        /*0030*/ 	.string	""
        /*0030*/ 	.string	"ptxas"
        /*0030*/ 	.string	"Cuda compilation tools, release 13.0, V13.0.88"
        /*0030*/ 	.string	"Build cuda_13.0.r13.0/compiler.36424714_0"
        /*0030*/ 	.string	"-v  -suppress-debug-info  -lineinfo  -arch sm_80 "



//--------------------- .note.nv.cuinfo           --------------------------
	.section	.note.nv.cuinfo,"",@"SHT_NOTE"
	.sectionflags	@"SHF_NOTE_NV_CUINFO"
        /*0018*/ 	.short	0x0002
        /*001a*/ 	.short	0x0050
        /*001c*/ 	.short	0x0082
	.zero		2


//--------------------- .nv.info                  --------------------------
	.section	.nv.info,"",@"SHT_CUDA_INFO"
	.align	4


	//----- nvinfo : EIATTR_REGCOUNT
	.align		4
        /*0000*/ 	.byte	0x04, 0x2f
        /*0002*/ 	.short	(.L_2 - .L_1)
	.align		4
.L_1:
        /*0004*/ 	.word	index@(attn_fwd)
        /*0008*/ 	.word	0x0000003d


	//----- nvinfo : EIATTR_FRAME_SIZE
	.align		4
.L_2:
        /*000c*/ 	.byte	0x04, 0x11
        /*000e*/ 	.short	(.L_4 - .L_3)
	.align		4
.L_3:
        /*0010*/ 	.word	index@(attn_fwd)
        /*0014*/ 	.word	0x00000000


	//----- nvinfo : EIATTR_MIN_STACK_SIZE
	.align		4
.L_4:
        /*0018*/ 	.byte	0x04, 0x12
        /*001a*/ 	.short	(.L_6 - .L_5)
	.align		4
.L_5:
        /*001c*/ 	.word	index@(attn_fwd)
        /*0020*/ 	.word	0x00000000
.L_6:


//--------------------- .nv.info.attn_fwd         --------------------------
	.section	.nv.info.attn_fwd,"",@"SHT_CUDA_INFO"
	.sectionflags	@""
	.align	4


	//----- nvinfo : EIATTR_CUDA_API_VERSION
	.align		4
        /*0000*/ 	.byte	0x04, 0x37
        /*0002*/ 	.short	(.L_8 - .L_7)
.L_7:
        /*0004*/ 	.word	0x00000082


	//----- nvinfo : EIATTR_SW2861232_WAR
	.align		4
.L_8:
        /*0008*/ 	.byte	0x01, 0x35
	.zero		2


	//----- nvinfo : EIATTR_PARAM_CBANK
	.align		4
        /*000c*/ 	.byte	0x04, 0x0a
        /*000e*/ 	.short	(.L_10 - .L_9)
	.align		4
.L_9:
        /*0010*/ 	.word	index@(.nv.constant0.attn_fwd)
        /*0014*/ 	.short	0x0160
        /*0016*/ 	.short	0x0088


	//----- nvinfo : EIATTR_CBANK_PARAM_SIZE
	.align		4
.L_10:
        /*0018*/ 	.byte	0x03, 0x19
        /*001a*/ 	.short	0x0088


	//----- nvinfo : EIATTR_KPARAM_INFO
	.align		4
        /*001c*/ 	.byte	0x04, 0x17
        /*001e*/ 	.short	(.L_12 - .L_11)
.L_11:
        /*0020*/ 	.word	0x00000000
        /*0024*/ 	.short	0x0019
        /*0026*/ 	.short	0x0080
        /*0028*/ 	.byte	0x00, 0xf4, 0x21, 0x00


	//----- nvinfo : EIATTR_KPARAM_INFO
	.align		4
.L_12:
        /*002c*/ 	.byte	0x04, 0x17
        /*002e*/ 	.short	(.L_14 - .L_13)
.L_13:
        /*0030*/ 	.word	0x00000000
        /*0034*/ 	.short	0x0018
        /*0036*/ 	.short	0x0078
        /*0038*/ 	.byte	0x00, 0xf4, 0x21, 0x00


	//----- nvinfo : EIATTR_KPARAM_INFO
	.align		4
.L_14:
        /*003c*/ 	.byte	0x04, 0x17
        /*003e*/ 	.short	(.L_16 - .L_15)
.L_15:
        /*0040*/ 	.word	0x00000000
        /*0044*/ 	.short	0x0017
        /*0046*/ 	.short	0x0070
        /*0048*/ 	.byte	0x00, 0xf0, 0x11, 0x00


	//----- nvinfo : EIATTR_KPARAM_INFO
	.align		4
.L_16:
        /*004c*/ 	.byte	0x04, 0x17
        /*004e*/ 	.short	(.L_18 - .L_17)
.L_17:
        /*0050*/ 	.word	0x00000000
        /*0054*/ 	.short	0x0016
        /*0056*/ 	.short	0x006c
        /*0058*/ 	.byte	0x00, 0xf0, 0x11, 0x00


	//----- nvinfo : EIATTR_KPARAM_INFO
	.align		4
.L_18:
        /*005c*/ 	.byte	0x04, 0x17
        /*005e*/ 	.short	(.L_20 - .L_19)
.L_19:
        /*0060*/ 	.word	0x00000000
        /*0064*/ 	.short	0x0015
        /*0066*/ 	.short	0x0068
        /*0068*/ 	.byte	0x00, 0xf0, 0x11, 0x00


	//----- nvinfo : EIATTR_KPARAM_INFO
	.align		4
.L_20:
        /*006c*/ 	.byte	0x04, 0x17
        /*006e*/ 	.short	(.L_22 - .L_21)
.L_21:
        /*0070*/ 	.word	0x00000000
        /*0074*/ 	.short	0x0014
        /*0076*/ 	.short	0x0064
        /*0078*/ 	.byte	0x00, 0xf0, 0x11, 0x00


	//----- nvinfo : EIATTR_KPARAM_INFO
	.align		4
.L_22:
        /*007c*/ 	.byte	0x04, 0x17
        /*007e*/ 	.short	(.L_24 - .L_23)
.L_23:
        /*0080*/ 	.word	0x00000000
        /*0084*/ 	.short	0x0013
        /*0086*/ 	.short	0x0060
        /*0088*/ 	.byte	0x00, 0xf0, 0x11, 0x00


	//----- nvinfo : EIATTR_KPARAM_INFO
	.align		4
.L_24:
        /*008c*/ 	.byte	0x04, 0x17
        /*008e*/ 	.short	(.L_26 - .L_25)
.L_25:
        /*0090*/ 	.word	0x00000000
        /*0094*/ 	.short	0x0012
        /*0096*/ 	.short	0x005c
        /*0098*/ 	.byte	0x00, 0xf0, 0x11, 0x00


	//----- nvinfo : EIATTR_KPARAM_INFO
	.align		4
.L_26:
        /*009c*/ 	.byte	0x04, 0x17
        /*009e*/ 	.short	(.L_28 - .L_27)
.L_27:
        /*00a0*/ 	.word	0x00000000
        /*00a4*/ 	.short	0x0011
        /*00a6*/ 	.short	0x0058
        /*00a8*/ 	.byte	0x00, 0xf0, 0x11, 0x00


	//----- nvinfo : EIATTR_KPARAM_INFO
	.align		4
.L_28:
        /*00ac*/ 	.byte	0x04, 0x17
        /*00ae*/ 	.short	(.L_30 - .L_29)
.L_29:
        /*00b0*/ 	.word	0x00000000
        /*00b4*/ 	.short	0x0010
        /*00b6*/ 	.short	0x0054
        /*00b8*/ 	.byte	0x00, 0xf0, 0x11, 0x00


	//----- nvinfo : EIATTR_KPARAM_INFO
	.align		4
.L_30:
        /*00bc*/ 	.byte	0x04, 0x17
        /*00be*/ 	.short	(.L_32 - .L_31)
.L_31:
        /*00c0*/ 	.word	0x00000000
        /*00c4*/ 	.short	0x000f
        /*00c6*/ 	.short	0x0050
        /*00c8*/ 	.byte	0x00, 0xf0, 0x11, 0x00


	//----- nvinfo : EIATTR_KPARAM_INFO
	.align		4
.L_32:
        /*00cc*/ 	.byte	0x04, 0x17
        /*00ce*/ 	.short	(.L_34 - .L_33)
.L_33:
        /*00d0*/ 	.word	0x00000000
        /*00d4*/ 	.short	0x000e
        /*00d6*/ 	.short	0x004c
        /*00d8*/ 	.byte	0x00, 0xf0, 0x11, 0x00


	//----- nvinfo : EIATTR_KPARAM_INFO
	.align		4
.L_34:
        /*00dc*/ 	.byte	0x04, 0x17
        /*00de*/ 	.short	(.L_36 - .L_35)
.L_35:
        /*00e0*/ 	.word	0x00000000
        /*00e4*/ 	.short	0x000d
        /*00e6*/ 	.short	0x0048
        /*00e8*/ 	.byte	0x00, 0xf0, 0x11, 0x00


	//----- nvinfo : EIATTR_KPARAM_INFO
	.align		4
.L_36:
        /*00ec*/ 	.byte	0x04, 0x17
        /*00ee*/ 	.short	(.L_38 - .L_37)
.L_37:
        /*00f0*/ 	.word	0x00000000
        /*00f4*/ 	.short	0x000c
        /*00f6*/ 	.short	0x0044
        /*00f8*/ 	.byte	0x00, 0xf0, 0x11, 0x00


	//----- nvinfo : EIATTR_KPARAM_INFO
	.align		4
.L_38:
        /*00fc*/ 	.byte	0x04, 0x17
        /*00fe*/ 	.short	(.L_40 - .L_39)
.L_39:
        /*0100*/ 	.word	0x00000000
        /*0104*/ 	.short	0x000b
        /*0106*/ 	.short	0x0040
        /*0108*/ 	.byte	0x00, 0xf0, 0x11, 0x00


	//----- nvinfo : EIATTR_KPARAM_INFO
	.align		4
.L_40:
        /*010c*/ 	.byte	0x04, 0x17
        /*010e*/ 	.short	(.L_42 - .L_41)
.L_41:
        /*0110*/ 	.word	0x00000000
        /*0114*/ 	.short	0x000a
        /*0116*/ 	.short	0x003c
        /*0118*/ 	.byte	0x00, 0xf0, 0x11, 0x00


	//----- nvinfo : EIATTR_KPARAM_INFO
	.align		4
.L_42:
        /*011c*/ 	.byte	0x04, 0x17
        /*011e*/ 	.short	(.L_44 - .L_43)
.L_43:
        /*0120*/ 	.word	0x00000000
        /*0124*/ 	.short	0x0009
        /*0126*/ 	.short	0x0038
        /*0128*/ 	.byte	0x00, 0xf0, 0x11, 0x00


	//----- nvinfo : EIATTR_KPARAM_INFO
	.align		4
.L_44:
        /*012c*/ 	.byte	0x04, 0x17
        /*012e*/ 	.short	(.L_46 - .L_45)
.L_45:
        /*0130*/ 	.word	0x00000000
        /*0134*/ 	.short	0x0008
        /*0136*/ 	.short	0x0034
        /*0138*/ 	.byte	0x00, 0xf0, 0x11, 0x00


	//----- nvinfo : EIATTR_KPARAM_INFO
	.align		4
.L_46:
        /*013c*/ 	.byte	0x04, 0x17
        /*013e*/ 	.short	(.L_48 - .L_47)
.L_47:
        /*0140*/ 	.word	0x00000000
        /*0144*/ 	.short	0x0007
        /*0146*/ 	.short	0x0030
        /*0148*/ 	.byte	0x00, 0xf0, 0x11, 0x00


	//----- nvinfo : EIATTR_KPARAM_INFO
	.align		4
.L_48:
        /*014c*/ 	.byte	0x04, 0x17
        /*014e*/ 	.short	(.L_50 - .L_49)
.L_49:
        /*0150*/ 	.word	0x00000000
        /*0154*/ 	.short	0x0006
        /*0156*/ 	.short	0x002c
        /*0158*/ 	.byte	0x00, 0xf0, 0x11, 0x00


	//----- nvinfo : EIATTR_KPARAM_INFO
	.align		4
.L_50:
        /*015c*/ 	.byte	0x04, 0x17
        /*015e*/ 	.short	(.L_52 - .L_51)
.L_51:
        /*0160*/ 	.word	0x00000000
        /*0164*/ 	.short	0x0005
        /*0166*/ 	.short	0x0028
        /*0168*/ 	.byte	0x00, 0xf0, 0x11, 0x00


	//----- nvinfo : EIATTR_KPARAM_INFO
	.align		4
.L_52:
        /*016c*/ 	.byte	0x04, 0x17
        /*016e*/ 	.short	(.L_54 - .L_53)
.L_53:
        /*0170*/ 	.word	0x00000000
        /*0174*/ 	.short	0x0004
        /*0176*/ 	.short	0x0020
        /*0178*/ 	.byte	0x00, 0xf4, 0x21, 0x00


	//----- nvinfo : EIATTR_KPARAM_INFO
	.align		4
.L_54:
        /*017c*/ 	.byte	0x04, 0x17
        /*017e*/ 	.short	(.L_56 - .L_55)
.L_55:
        /*0180*/ 	.word	0x00000000
        /*0184*/ 	.short	0x0003
        /*0186*/ 	.short	0x0018
        /*0188*/ 	.byte	0x00, 0xf4, 0x21, 0x00


	//----- nvinfo : EIATTR_KPARAM_INFO
	.align		4
.L_56:
        /*018c*/ 	.byte	0x04, 0x17
        /*018e*/ 	.short	(.L_58 - .L_57)
.L_57:
        /*0190*/ 	.word	0x00000000
        /*0194*/ 	.short	0x0002
        /*0196*/ 	.short	0x0010
        /*0198*/ 	.byte	0x00, 0xf4, 0x21, 0x00


	//----- nvinfo : EIATTR_KPARAM_INFO
	.align		4
.L_58:
        /*019c*/ 	.byte	0x04, 0x17
        /*019e*/ 	.short	(.L_60 - .L_59)
.L_59:
        /*01a0*/ 	.word	0x00000000
        /*01a4*/ 	.short	0x0001
        /*01a6*/ 	.short	0x0008
        /*01a8*/ 	.byte	0x00, 0xf4, 0x21, 0x00


	//----- nvinfo : EIATTR_KPARAM_INFO
	.align		4
.L_60:
        /*01ac*/ 	.byte	0x04, 0x17
        /*01ae*/ 	.short	(.L_62 - .L_61)
.L_61:
        /*01b0*/ 	.word	0x00000000
        /*01b4*/ 	.short	0x0000
        /*01b6*/ 	.short	0x0000
        /*01b8*/ 	.byte	0x00, 0xf4, 0x21, 0x00


	//----- nvinfo : EIATTR_MAXREG_COUNT
	.align		4
.L_62:
        /*01bc*/ 	.byte	0x03, 0x1b
        /*01be*/ 	.short	0x0080


	//----- nvinfo : EIATTR_NUM_BARRIERS
	.align		4
        /*01c0*/ 	.byte	0x02, 0x4c
        /*01c2*/ 	.byte	0x01
	.zero		1


	//----- nvinfo : EIATTR_MERCURY_ISA_VERSION
	.align		4
        /*01c4*/ 	.byte	0x03, 0x5f
        /*01c6*/ 	.short	0x0000


	//----- nvinfo : EIATTR_COOP_GROUP_MASK_REGIDS
	.align		4
        /*01c8*/ 	.byte	0x04, 0x29
        /*01ca*/ 	.short	(.L_64 - .L_63)


	//   ....[0]....
.L_63:
        /*01cc*/ 	.word	0xffffffff


	//   ....[1]....
        /*01d0*/ 	.word	0xffffffff


	//   ....[2]....
        /*01d4*/ 	.word	0xffffffff


	//   ....[3]....
        /*01d8*/ 	.word	0xffffffff


	//   ....[4]....
        /*01dc*/ 	.word	0xffffffff


	//   ....[5]....
        /*01e0*/ 	.word	0xffffffff


	//   ....[6]....
        /*01e4*/ 	.word	0xffffffff


	//   ....[7]....
        /*01e8*/ 	.word	0xffffffff


	//----- nvinfo : EIATTR_COOP_GROUP_INSTR_OFFSETS
	.align		4
.L_64:
        /*01ec*/ 	.byte	0x04, 0x28
        /*01ee*/ 	.short	(.L_66 - .L_65)


	//   ....[0]....
.L_65:
        /*01f0*/ 	.word	0x00000aa0


	//   ....[1]....
        /*01f4*/ 	.word	0x00000ac0


	//   ....[2]....
        /*01f8*/ 	.word	0x00000cb0


	//   ....[3]....
        /*01fc*/ 	.word	0x00000d10


	//   ....[4]....
        /*0200*/ 	.word	0x00001110


	//   ....[5]....
        /*0204*/ 	.word	0x00001140


	//   ....[6]....
        /*0208*/ 	.word	0x00001240


	//   ....[7]....
        /*020c*/ 	.word	0x00001250


	//----- nvinfo : EIATTR_EXIT_INSTR_OFFSETS
	.align		4
.L_66:
        /*0210*/ 	.byte	0x04, 0x1c
        /*0212*/ 	.short	(.L_68 - .L_67)


	//   ....[0]....
.L_67:
        /*0214*/ 	.word	0x00001e60


	//   ....[1]....
        /*0218*/ 	.word	0x00001f00


	//----- nvinfo : EIATTR_REQNTID
	.align		4
.L_68:
        /*021c*/ 	.byte	0x04, 0x10
        /*021e*/ 	.short	(.L_70 - .L_69)
.L_69:
        /*0220*/ 	.word	0x00000200
        /*0224*/ 	.word	0x00000001
        /*0228*/ 	.word	0x00000001
.L_70:


//--------------------- .nv.callgraph             --------------------------
	.section	.nv.callgraph,"",@"SHT_CUDA_CALLGRAPH"
	.align	4
	.sectionentsize	8
	.align		4
        /*0000*/ 	.word	0x00000000
	.align		4
        /*0004*/ 	.word	0xffffffff
	.align		4
        /*0008*/ 	.word	0x00000000
	.align		4
        /*000c*/ 	.word	0xfffffffe
	.align		4
        /*0010*/ 	.word	0x00000000
	.align		4
        /*0014*/ 	.word	0xfffffffd
	.align		4
        /*0018*/ 	.word	0x00000000
	.align		4
        /*001c*/ 	.word	0xfffffffc


//--------------------- .nv.rel.action            --------------------------
	.section	.nv.rel.action,"",@"SHT_CUDA_RELOCINFO"
	.align	8
	.sectionentsize	8
        /*0000*/ 	.byte	0x73, 0x00, 0x00, 0x00, 0x00, 0x00, 0x00, 0x00, 0x00, 0x00, 0x00, 0x11, 0x25, 0x00, 0x05, 0x36


//--------------------- .nv.constant4             --------------------------
	.section	.nv.constant4,"a",@progbits
	.align	8
	.align		8
.nv.constant4:
        /*0000*/ 	.dword	_$_str


//--------------------- .nv.constant0.attn_fwd    --------------------------
	.section	.nv.constant0.attn_fwd,"a",@progbits
	.sectionflags	@""
	.align	4
.nv.constant0.attn_fwd:
	.zero		488


//--------------------- .text.attn_fwd            --------------------------
	.section	.text.attn_fwd,"ax",@progbits
	.sectioninfo	@"SHI_REGISTERS=61"
	.align	128
        .global         attn_fwd
        .type           attn_fwd,@function
        .size           attn_fwd,(.L_x_3 - attn_fwd)
        .other          attn_fwd,@"STO_CUDA_ENTRY STV_DEFAULT"
attn_fwd:
.text.attn_fwd:
[----:B------:R-:W-:Y:S02]  /*0000*/  MOV R1, c[0x0][0x28] ;  /* 0x00000a0000017a02 */ /* 0x000fe40000000f00 */
[----:B------:R-:W0:Y:S01]  /*0010*/  S2R R0, SR_TID.X ;  /* 0x0000000000007919 */ /* 0x000e220000002100 */
[----:B------:R-:W-:Y:S01]  /*0020*/  MOV R18, c[0x0][0x198] ;  /* 0x0000660000127a02 */ /* 0x000fe20000000f00 */
[----:B------:R-:W-:Y:S02]  /*0030*/  ULDC.64 UR4, c[0x0][0x118] ;  /* 0x0000460000047ab9 */ /* 0x000fe40000000a00 */
[----:B------:R-:W1:Y:S04]  /*0040*/  S2R R3, SR_CTAID.X ;  /* 0x0000000000037919 */ /* 0x000e680000002500 */
[----:B------:R-:W2:Y:S01]  /*0050*/  S2R R2, SR_CTAID.Y ;  /* 0x0000000000027919 */ /* 0x000ea20000002600 */
[----:B0-----:R-:W-:Y:S02]  /*0060*/  LOP3.LUT R16, R0, 0xff, RZ, 0xc0, !PT ;  /* 0x000000ff00107812 */ /* 0x001fe400078ec0ff */
[----:B------:R-:W-:-:S03]  /*0070*/  SHF.R.U32.HI R49, RZ, 0x8, R0 ;  /* 0x00000008ff317819 */ /* 0x000fc60000011600 */
[----:B-1----:R-:W-:Y:S01]  /*0080*/  IMAD R50, R3, 0x100, R16 ;  /* 0x0000010003327824 */ /* 0x002fe200078e0210 */
[----:B------:R-:W-:Y:S01]  /*0090*/  SGXT.U32 R49, R49, 0x1 ;  /* 0x000000013131781a */ /* 0x000fe20000000000 */
[----:B--2---:R-:W-:Y:S02]  /*00a0*/  IMAD R3, R2, c[0x0][0x190], RZ ;  /* 0x0000640002037a24 */ /* 0x004fe400078e02ff */
[----:B------:R-:W-:Y:S02]  /*00b0*/  IMAD R5, R50, c[0x0][0x194], RZ ;  /* 0x0000650032057a24 */ /* 0x000fe400078e02ff */
[----:B------:R-:W-:Y:S02]  /*00c0*/  IMAD R8, R49, c[0x0][0x198], RZ ;  /* 0x0000660031087a24 */ /* 0x000fe400078e02ff */
[----:B------:R-:W-:Y:S01]  /*00d0*/  IMAD.SHL.U32 R4, R3, 0x2, RZ ;  /* 0x0000000203047824 */ /* 0x000fe200078e00ff */
[----:B------:R-:W-:Y:S01]  /*00e0*/  SHF.L.U32 R7, R5, 0x1, RZ ;  /* 0x0000000105077819 */ /* 0x000fe200000006ff */
[----:B------:R-:W-:-:S02]  /*00f0*/  IMAD R9, R18, 0x2, R8 ;  /* 0x0000000212097824 */ /* 0x000fc400078e0208 */
[----:B------:R-:W-:Y:S01]  /*0100*/  IMAD.HI R3, R3, 0x2, RZ ;  /* 0x0000000203037827 */ /* 0x000fe200078e02ff */
[----:B------:R-:W-:Y:S02]  /*0110*/  IADD3 R22, P0, P1, R7, c[0x0][0x160], R4 ;  /* 0x0000580007167a10 */ /* 0x000fe4000791e004 */
[----:B------:R-:W-:Y:S01]  /*0120*/  LEA R10, R18, R9, 0x1 ;  /* 0x00000009120a7211 */ /* 0x000fe200078e08ff */
[----:B------:R-:W-:-:S05]  /*0130*/  IMAD.HI R6, R5, 0x2, RZ ;  /* 0x0000000205067827 */ /* 0x000fca00078e02ff */
[----:B------:R-:W-:Y:S01]  /*0140*/  IADD3.X R24, R6, c[0x0][0x164], R3, P0, P1 ;  /* 0x0000590006187a10 */ /* 0x000fe200007e2403 */
[----:B------:R-:W-:Y:S01]  /*0150*/  IMAD R3, R18, 0x2, R10 ;  /* 0x0000000212037824 */ /* 0x000fe200078e020a */
[-C--:B------:R-:W-:Y:S02]  /*0160*/  LEA R4, P0, R8, R22.reuse, 0x1 ;  /* 0x0000001608047211 */ /* 0x080fe400078008ff */
[C---:B------:R-:W-:Y:S02]  /*0170*/  LEA R6, P1, R9.reuse, R22, 0x1 ;  /* 0x0000001609067211 */ /* 0x040fe400078208ff */
[----:B------:R-:W-:Y:S02]  /*0180*/  LEA R11, R18, R3, 0x1 ;  /* 0x00000003120b7211 */ /* 0x000fe400078e08ff */
[----:B------:R-:W-:Y:S02]  /*0190*/  LEA.HI.X.SX32 R5, R8, R24, 0x1, P0 ;  /* 0x0000001808057211 */ /* 0x000fe400000f0eff */
[----:B------:R-:W-:Y:S01]  /*01a0*/  LEA R8, P0, R10, R22, 0x1 ;  /* 0x000000160a087211 */ /* 0x000fe200078008ff */
[----:B------:R-:W-:Y:S01]  /*01b0*/  IMAD R15, R18, 0x2, R11 ;  /* 0x00000002120f7824 */ /* 0x000fe200078e020b */
[-C--:B------:R-:W-:Y:S01]  /*01c0*/  LEA.HI.X.SX32 R7, R9, R24.reuse, 0x1, P1 ;  /* 0x0000001809077211 */ /* 0x080fe200008f0eff */
[----:B------:R0:W2:Y:S01]  /*01d0*/  LDG.E.U16 R19, [R4.64] ;  /* 0x0000000404137981 */ /* 0x0000a2000c1e1500 */
[----:B------:R-:W-:-:S02]  /*01e0*/  LEA.HI.X.SX32 R9, R10, R24, 0x1, P0 ;  /* 0x000000180a097211 */ /* 0x000fc400000f0eff */
[C---:B------:R-:W-:Y:S01]  /*01f0*/  LEA R12, P0, R11.reuse, R22, 0x1 ;  /* 0x000000160b0c7211 */ /* 0x040fe200078008ff */
[----:B------:R1:W3:Y:S01]  /*0200*/  LDG.E.U16 R20, [R6.64] ;  /* 0x0000000406147981 */ /* 0x0002e2000c1e1500 */
[C---:B------:R-:W-:Y:S02]  /*0210*/  LEA R17, R18.reuse, R15, 0x1 ;  /* 0x0000000f12117211 */ /* 0x040fe400078e08ff */
[----:B------:R-:W-:Y:S01]  /*0220*/  LEA.HI.X.SX32 R13, R11, R24, 0x1, P0 ;  /* 0x000000180b0d7211 */ /* 0x000fe200000f0eff */
[----:B------:R4:W5:Y:S01]  /*0230*/  LDG.E.U16 R8, [R8.64] ;  /* 0x0000000408087981 */ /* 0x000962000c1e1500 */
[-C--:B------:R-:W-:Y:S01]  /*0240*/  LEA R14, P1, R15, R22.reuse, 0x1 ;  /* 0x000000160f0e7211 */ /* 0x080fe200078208ff */
[----:B------:R-:W-:Y:S01]  /*0250*/  IMAD R18, R18, 0x2, R17 ;  /* 0x0000000212127824 */ /* 0x000fe200078e0211 */
[----:B------:R-:W-:Y:S01]  /*0260*/  LEA R10, P0, R3, R22, 0x1 ;  /* 0x00000016030a7211 */ /* 0x000fe200078008ff */
[----:B------:R4:W3:Y:S01]  /*0270*/  LDG.E.U16 R12, [R12.64] ;  /* 0x000000040c0c7981 */ /* 0x0008e2000c1e1500 */
[----:B------:R-:W-:-:S02]  /*0280*/  LEA.HI.X.SX32 R15, R15, R24, 0x1, P1 ;  /* 0x000000180f0f7211 */ /* 0x000fc400008f0eff */
[----:B0-----:R-:W-:Y:S02]  /*0290*/  LEA R4, P1, R17, R22, 0x1 ;  /* 0x0000001611047211 */ /* 0x001fe400078208ff */
[----:B------:R-:W-:Y:S01]  /*02a0*/  LEA.HI.X.SX32 R11, R3, R24, 0x1, P0 ;  /* 0x00000018030b7211 */ /* 0x000fe200000f0eff */
[----:B------:R-:W5:Y:S01]  /*02b0*/  LDG.E.U16 R14, [R14.64] ;  /* 0x000000040e0e7981 */ /* 0x000f62000c1e1500 */
[C---:B-1----:R-:W-:Y:S02]  /*02c0*/  LEA R6, P0, R18.reuse, R22, 0x1 ;  /* 0x0000001612067211 */ /* 0x042fe400078008ff */
[-C--:B------:R-:W-:Y:S01]  /*02d0*/  LEA.HI.X.SX32 R5, R17, R24.reuse, 0x1, P1 ;  /* 0x0000001811057211 */ /* 0x080fe200008f0eff */
[----:B------:R-:W5:Y:S01]  /*02e0*/  LDG.E.U16 R10, [R10.64] ;  /* 0x000000040a0a7981 */ /* 0x000f62000c1e1500 */
[----:B------:R-:W-:-:S03]  /*02f0*/  LEA.HI.X.SX32 R7, R18, R24, 0x1, P0 ;  /* 0x0000001812077211 */ /* 0x000fc600000f0eff */
[----:B------:R0:W5:Y:S04]  /*0300*/  LDG.E.U16 R4, [R4.64] ;  /* 0x0000000404047981 */ /* 0x000168000c1e1500 */
[----:B------:R1:W5:Y:S01]  /*0310*/  LDG.E.U16 R6, [R6.64] ;  /* 0x0000000406067981 */ /* 0x000362000c1e1500 */
[----:B------:R-:W-:Y:S02]  /*0320*/  SHF.R.S32.HI R3, RZ, 0x8, R0 ;  /* 0x00000008ff037819 */ /* 0x000fe40000011400 */
[----:B------:R-:W-:Y:S02]  /*0330*/  SHF.L.U32 R16, R16, 0x1, RZ ;  /* 0x0000000110107819 */ /* 0x000fe400000006ff */
[----:B------:R-:W-:-:S04]  /*0340*/  SGXT R3, R3, 0x1 ;  /* 0x000000010303781a */ /* 0x000fc80000000200 */
[----:B------:R-:W-:-:S04]  /*0350*/  LOP3.LUT R3, R16, 0x210, R3, 0x78, !PT ;  /* 0x0000021010037812 */ /* 0x000fc800078e7803 */
[C---:B----4-:R-:W-:Y:S02]  /*0360*/  LOP3.LUT R9, R3.reuse, 0x20, RZ, 0x3c, !PT ;  /* 0x0000002003097812 */ /* 0x050fe400078e3cff */
[C---:B------:R-:W-:Y:S02]  /*0370*/  LOP3.LUT R13, R3.reuse, 0x40, RZ, 0x3c, !PT ;  /* 0x00000040030d7812 */ /* 0x040fe400078e3cff */
[----:B0-----:R-:W-:Y:S01]  /*0380*/  LOP3.LUT R5, R3, 0x60, RZ, 0x3c, !PT ;  /* 0x0000006003057812 */ /* 0x001fe200078e3cff */
[----:B-1----:R-:W-:-:S05]  /*0390*/  IMAD.MOV.U32 R7, RZ, RZ, 0x1 ;  /* 0x00000001ff077424 */ /* 0x002fca00078e00ff */
[----:B------:R-:W-:Y:S01]  /*03a0*/  ISETP.LE.AND P0, PT, R7, c[0x0][0x1d0], PT ;  /* 0x0000740007007a0c */ /* 0x000fe20003f03270 */
[----:B------:R-:W-:Y:S01]  /*03b0*/  IMAD.MOV.U32 R44, RZ, RZ, 0x3f800000 ;  /* 0x3f800000ff2c7424 */ /* 0x000fe200078e00ff */
[----:B------:R-:W-:Y:S01]  /*03c0*/  MOV R51, 0xff800000 ;  /* 0xff80000000337802 */ /* 0x000fe20000000f00 */
[----:B------:R-:W-:Y:S01]  /*03d0*/  IMAD.MOV.U32 R52, RZ, RZ, -0x800000 ;  /* 0xff800000ff347424 */ /* 0x000fe200078e00ff */
[----:B------:R-:W-:Y:S01]  /*03e0*/  MOV R43, 0x3f800000 ;  /* 0x3f800000002b7802 */ /* 0x000fe20000000f00 */
[----:B------:R-:W-:Y:S01]  /*03f0*/  CS2R R16, SRZ ;  /* 0x0000000000107805 */ /* 0x000fe2000001ff00 */
[----:B------:R-:W-:Y:S01]  /*0400*/  CS2R R24, SRZ ;  /* 0x0000000000187805 */ /* 0x000fe2000001ff00 */
[----:B------:R-:W-:Y:S01]  /*0410*/  CS2R R26, SRZ ;  /* 0x00000000001a7805 */ /* 0x000fe2000001ff00 */
[C---:B------:R-:W-:Y:S02]  /*0420*/  LOP3.LUT R48, R0.reuse, 0x1e0, RZ, 0xc0, !PT ;  /* 0x000001e000307812 */ /* 0x040fe400078ec0ff */
[----:B------:R-:W-:-:S02]  /*0430*/  LOP3.LUT R47, R0, 0x1f, RZ, 0xc0, !PT ;  /* 0x0000001f002f7812 */ /* 0x000fc400078ec0ff */
[C---:B------:R-:W-:Y:S02]  /*0440*/  SHF.L.U32 R46, R0.reuse, 0x1, RZ ;  /* 0x00000001002e7819 */ /* 0x040fe400000006ff */
[----:B------:R-:W-:Y:S01]  /*0450*/  LOP3.LUT R45, R0, 0x7, RZ, 0xc0, !PT ;  /* 0x00000007002d7812 */ /* 0x000fe200078ec0ff */
[----:B--2---:R0:W-:Y:S04]  /*0460*/  STS.U16 [R3], R19 ;  /* 0x0000001303007388 */ /* 0x0041e80000000400 */
[----:B---3--:R1:W-:Y:S04]  /*0470*/  STS.U16 [R3+0x1000], R12 ;  /* 0x0010000c03007388 */ /* 0x0083e80000000400 */
[----:B------:R1:W-:Y:S04]  /*0480*/  STS.U16 [R9+0x400], R20 ;  /* 0x0004001409007388 */ /* 0x0003e80000000400 */
[----:B-----5:R1:W-:Y:S04]  /*0490*/  STS.U16 [R9+0x1400], R14 ;  /* 0x0014000e09007388 */ /* 0x0203e80000000400 */
[----:B------:R1:W-:Y:S04]  /*04a0*/  STS.U16 [R13+0x800], R8 ;  /* 0x000800080d007388 */ /* 0x0003e80000000400 */
[----:B------:R1:W-:Y:S04]  /*04b0*/  STS.U16 [R13+0x1800], R4 ;  /* 0x001800040d007388 */ /* 0x0003e80000000400 */
[----:B------:R1:W-:Y:S04]  /*04c0*/  STS.U16 [R5+0xc00], R10 ;  /* 0x000c000a05007388 */ /* 0x0003e80000000400 */
[----:B------:R1:W-:Y:S01]  /*04d0*/  STS.U16 [R5+0x1c00], R6 ;  /* 0x001c000605007388 */ /* 0x0003e20000000400 */
[----:B0-----:R-:W-:Y:S01]  /*04e0*/  CS2R R18, SRZ ;  /* 0x0000000000127805 */ /* 0x001fe2000001ff00 */
[----:B------:R-:W-:Y:S05]  /*04f0*/  @!P0 BRA `(.L_x_0) ;  /* 0x00000e5000008947 */ /* 0x000fea0003800000 */
[----:B-1----:R-:W-:Y:S01]  /*0500*/  IMAD R4, R2, c[0x0][0x1b0], RZ ;  /* 0x00006c0002047a24 */ /* 0x002fe200078e02ff */
[----:B------:R-:W-:Y:S01]  /*0510*/  LOP3.LUT R5, R0, 0xf, RZ, 0xc0, !PT ;  /* 0x0000000f00057812 */ /* 0x000fe200078ec0ff */
[----:B------:R-:W-:Y:S01]  /*0520*/  IMAD R7, R47, c[0x0][0x1b4], RZ ;  /* 0x00006d002f077a24 */ /* 0x000fe200078e02ff */
[----:B------:R-:W-:Y:S01]  /*0530*/  SHF.R.S32.HI R10, RZ, 0x2, R0 ;  /* 0x00000002ff0a7819 */ /* 0x000fe20000011400 */
[----:B------:R-:W-:Y:S01]  /*0540*/  IMAD.SHL.U32 R6, R4, 0x2, RZ ;  /* 0x0000000204067824 */ /* 0x000fe200078e00ff */
[----:B------:R-:W-:Y:S01]  /*0550*/  LOP3.LUT R11, R46, 0x3fe, RZ, 0xc0, !PT ;  /* 0x000003fe2e0b7812 */ /* 0x000fe200078ec0ff */
[----:B------:R-:W-:Y:S01]  /*0560*/  IMAD R3, R2, c[0x0][0x1a0], RZ ;  /* 0x0000680002037a24 */ /* 0x000fe200078e02ff */
[----:B------:R-:W-:Y:S01]  /*0570*/  SHF.L.U32 R9, R7, 0x1, RZ ;  /* 0x0000000107097819 */ /* 0x000fe200000006ff */
[----:B------:R-:W-:Y:S01]  /*0580*/  IMAD R5, R5, c[0x0][0x1a8], RZ ;  /* 0x00006a0005057a24 */ /* 0x000fe200078e02ff */
[----:B------:R-:W-:Y:S01]  /*0590*/  SGXT R10, R10, 0x1 ;  /* 0x000000010a0a781a */ /* 0x000fe20000000200 */
[----:B------:R-:W-:Y:S01]  /*05a0*/  IMAD.SHL.U32 R8, R0, 0x20, RZ ;  /* 0x0000002000087824 */ /* 0x000fe200078e00ff */
[----:B------:R-:W-:Y:S01]  /*05b0*/  IADD3 R14, P2, P3, R9, c[0x0][0x170], R6 ;  /* 0x00005c00090e7a10 */ /* 0x000fe20007b5e006 */
[----:B------:R-:W-:Y:S01]  /*05c0*/  IMAD.HI R6, R4, 0x2, RZ ;  /* 0x0000000204067827 */ /* 0x000fe200078e02ff */
[----:B------:R-:W-:Y:S01]  /*05d0*/  SHF.R.U32.HI R12, RZ, 0x2, R0 ;  /* 0x00000002ff0c7819 */ /* 0x000fe20000011600 */
[----:B------:R-:W-:Y:S01]  /*05e0*/  CS2R R18, SRZ ;  /* 0x0000000000127805 */ /* 0x000fe2000001ff00 */
[----:B------:R-:W-:Y:S01]  /*05f0*/  LOP3.LUT R13, R10, 0x90, RZ, 0xc0, !PT ;  /* 0x000000900a0d7812 */ /* 0x000fe200078ec0ff */
[----:B------:R-:W-:Y:S01]  /*0600*/  IMAD.HI R9, R7, 0x2, RZ ;  /* 0x0000000207097827 */ /* 0x000fe200078e02ff */
[----:B------:R-:W-:Y:S01]  /*0610*/  SHF.L.U32 R7, R5, 0x1, RZ ;  /* 0x0000000105077819 */ /* 0x000fe200000006ff */
[----:B------:R-:W-:Y:S01]  /*0620*/  CS2R R24, SRZ ;  /* 0x0000000000187805 */ /* 0x000fe2000001ff00 */
[----:B------:R-:W-:Y:S01]  /*0630*/  LOP3.LUT R11, R11, 0x30, R12, 0x78, !PT ;  /* 0x000000300b0b7812 */ /* 0x000fe200078e780c */
[----:B------:R-:W-:Y:S01]  /*0640*/  IMAD.SHL.U32 R4, R3, 0x2, RZ ;  /* 0x0000000203047824 */ /* 0x000fe200078e00ff */
[----:B------:R-:W-:Y:S01]  /*0650*/  IADD3.X R10, R9, c[0x0][0x174], R6, P2, P3 ;  /* 0x00005d00090a7a10 */ /* 0x000fe200017e6406 */
[----:B------:R-:W-:Y:S01]  /*0660*/  IMAD.HI R5, R5, 0x2, RZ ;  /* 0x0000000205057827 */ /* 0x000fe200078e02ff */
[----:B------:R-:W-:Y:S01]  /*0670*/  LOP3.LUT R13, R13, 0x60, R8, 0xf8, !PT ;  /* 0x000000600d0d7812 */ /* 0x000fe200078ef808 */
[----:B------:R-:W-:Y:S01]  /*0680*/  CS2R R26, SRZ ;  /* 0x00000000001a7805 */ /* 0x000fe2000001ff00 */
[----:B------:R-:W-:Y:S01]  /*0690*/  SHF.R.U32.HI R6, RZ, 0x5, R0 ;  /* 0x00000005ff067819 */ /* 0x000fe20000011600 */
[----:B------:R-:W-:Y:S01]  /*06a0*/  IMAD.MOV.U32 R44, RZ, RZ, 0x3f800000 ;  /* 0x3f800000ff2c7424 */ /* 0x000fe200078e00ff */
[----:B------:R-:W-:Y:S01]  /*06b0*/  IADD3 R12, P0, P1, R7, c[0x0][0x168], R4 ;  /* 0x00005a00070c7a10 */ /* 0x000fe2000791e004 */
[----:B------:R-:W-:Y:S01]  /*06c0*/  IMAD.HI R4, R3, 0x2, RZ ;  /* 0x0000000203047827 */ /* 0x000fe200078e02ff */
[----:B------:R-:W-:-:S02]  /*06d0*/  SHF.R.U32.HI R8, RZ, 0x4, R0 ;  /* 0x00000004ff087819 */ /* 0x000fc40000011600 */
[----:B------:R-:W-:Y:S01]  /*06e0*/  SHF.L.U32 R7, R45, 0x4, RZ ;  /* 0x000000042d077819 */ /* 0x000fe200000006ff */
[----:B------:R-:W-:Y:S01]  /*06f0*/  IMAD.MOV.U32 R43, RZ, RZ, 0x3f800000 ;  /* 0x3f800000ff2b7424 */ /* 0x000fe200078e00ff */
[----:B------:R-:W-:Y:S02]  /*0700*/  SGXT.U32 R3, R6, 0x4 ;  /* 0x000000040603781a */ /* 0x000fe40000000000 */
[----:B------:R-:W-:Y:S02]  /*0710*/  LOP3.LUT R40, R0, 0x10, RZ, 0xc0, !PT ;  /* 0x0000001000287812 */ /* 0x000fe400078ec0ff */
[----:B------:R-:W-:Y:S01]  /*0720*/  SGXT.U32 R6, R8, 0x5 ;  /* 0x000000050806781a */ /* 0x000fe20000000000 */
[----:B------:R-:W-:Y:S01]  /*0730*/  IMAD R3, R3, c[0x0][0x1b8], RZ ;  /* 0x00006e0003037a24 */ /* 0x000fe200078e02ff */
[----:B------:R-:W-:Y:S02]  /*0740*/  LOP3.LUT R9, R7, 0x1e0, R0, 0x78, !PT ;  /* 0x000001e007097812 */ /* 0x000fe400078e7800 */
[----:B------:R-:W-:Y:S01]  /*0750*/  IADD3.X R16, R5, c[0x0][0x16c], R4, P0, P1 ;  /* 0x00005b0005107a10 */ /* 0x000fe200007e2404 */
[----:B------:R-:W-:Y:S01]  /*0760*/  IMAD R4, R45, 0x2, R40 ;  /* 0x000000022d047824 */ /* 0x000fe200078e0228 */
[--C-:B------:R-:W-:Y:S01]  /*0770*/  LOP3.LUT R9, R9, 0x10, R46.reuse, 0x78, !PT ;  /* 0x0000001009097812 */ /* 0x100fe200078e782e */
[----:B------:R-:W-:Y:S01]  /*0780*/  IMAD R7, R6, c[0x0][0x1a4], RZ ;  /* 0x0000690006077a24 */ /* 0x000fe200078e02ff */
[----:B------:R-:W-:-:S02]  /*0790*/  LOP3.LUT R13, R13, 0x10, R46, 0x78, !PT ;  /* 0x000000100d0d7812 */ /* 0x000fc400078e782e */
[----:B------:R-:W-:Y:S02]  /*07a0*/  LEA R41, R4, R9, 0x8 ;  /* 0x0000000904297211 */ /* 0x000fe400078e40ff */
[----:B------:R-:W-:Y:S01]  /*07b0*/  LEA R5, P0, R7, R12, 0x1 ;  /* 0x0000000c07057211 */ /* 0x000fe200078008ff */
[----:B------:R-:W-:Y:S01]  /*07c0*/  IMAD R40, R40, 0x10, R13 ;  /* 0x0000001028287824 */ /* 0x000fe200078e020d */
[----:B------:R-:W-:Y:S02]  /*07d0*/  SHF.R.S32.HI R9, RZ, 0x6, R0 ;  /* 0x00000006ff097819 */ /* 0x000fe40000011400 */
[----:B------:R-:W-:Y:S02]  /*07e0*/  SHF.L.U32 R12, R0, 0x3, RZ ;  /* 0x00000003000c7819 */ /* 0x000fe400000006ff */
[----:B------:R-:W-:Y:S02]  /*07f0*/  SGXT R9, R9, 0x1 ;  /* 0x000000010909781a */ /* 0x000fe40000000200 */
[----:B------:R-:W-:-:S02]  /*0800*/  LOP3.LUT R12, R12, 0x30, RZ, 0xc0, !PT ;  /* 0x000000300c0c7812 */ /* 0x000fc400078ec0ff */
[----:B------:R-:W-:Y:S02]  /*0810*/  LEA R6, P1, R3, R14, 0x1 ;  /* 0x0000000e03067211 */ /* 0x000fe400078208ff */
[----:B------:R-:W-:Y:S02]  /*0820*/  LOP3.LUT R9, R9, 0x90, RZ, 0xc0, !PT ;  /* 0x0000009009097812 */ /* 0x000fe400078ec0ff */
[----:B------:R-:W-:Y:S02]  /*0830*/  LEA R13, R45, R12, 0x6 ;  /* 0x0000000c2d0d7211 */ /* 0x000fe400078e30ff */
[----:B------:R-:W-:Y:S01]  /*0840*/  LEA.HI.X.SX32 R8, R3, R10, 0x1, P1 ;  /* 0x0000000a03087211 */ /* 0x000fe200008f0eff */
[----:B------:R-:W-:Y:S01]  /*0850*/  IMAD.MOV.U32 R10, RZ, RZ, RZ ;  /* 0x000000ffff0a7224 */ /* 0x000fe200078e00ff */
[----:B------:R-:W-:Y:S02]  /*0860*/  LEA.HI.X.SX32 R7, R7, R16, 0x1, P0 ;  /* 0x0000001007077211 */ /* 0x000fe400000f0eff */
[----:B------:R-:W-:Y:S01]  /*0870*/  LOP3.LUT R42, R9, 0x37e, R46, 0x78, !PT ;  /* 0x0000037e092a7812 */ /* 0x000fe200078e782e */
[----:B------:R-:W-:Y:S01]  /*0880*/  CS2R R16, SRZ ;  /* 0x0000000000107805 */ /* 0x000fe2000001ff00 */
[----:B------:R-:W-:-:S02]  /*0890*/  MOV R58, 0xff800000 ;  /* 0xff800000003a7802 */ /* 0x000fc40000000f00 */
[----:B------:R-:W-:Y:S02]  /*08a0*/  MOV R3, RZ ;  /* 0x000000ff00037202 */ /* 0x000fe40000000f00 */
[----:B------:R-:W-:Y:S02]  /*08b0*/  MOV R53, 0xff800000 ;  /* 0xff80000000357802 */ /* 0x000fe40000000f00 */
[----:B------:R-:W-:Y:S02]  /*08c0*/  MOV R4, RZ ;  /* 0x000000ff00047202 */ /* 0x000fe40000000f00 */
[----:B------:R-:W-:Y:S02]  /*08d0*/  LOP3.LUT R9, R13, 0x30, R46, 0x78, !PT ;  /* 0x000000300d097812 */ /* 0x000fe400078e782e */
.L_x_1:
[----:B------:R-:W-:-:S04]  /*08e0*/  LEA R54, P0, R10, R5, 0x1 ;  /* 0x000000050a367211 */ /* 0x000fc800078008ff */
[----:B------:R-:W-:-:S06]  /*08f0*/  LEA.HI.X.SX32 R55, R10, R7, 0x1, P0 ;  /* 0x000000070a377211 */ /* 0x000fcc00000f0eff */
[----:B------:R-:W2:Y:S04]  /*0900*/  LDG.E.U16 R55, [R54.64] ;  /* 0x0000000436377981 */ /* 0x000ea8000c1e1500 */
[----:B------:R-:W-:Y:S06]  /*0910*/  BAR.SYNC.DEFER_BLOCKING 0x0 ;  /* 0x0000000000007b1d */ /* 0x000fec0000010000 */
[----:B--2---:R-:W-:Y:S04]  /*0920*/  STS.U16 [R42+0x2000], R55 ;  /* 0x002000372a007388 */ /* 0x004fe80000000400 */
[----:B------:R-:W-:Y:S06]  /*0930*/  BAR.SYNC.DEFER_BLOCKING 0x0 ;  /* 0x0000000000007b1d */ /* 0x000fec0000010000 */
[----:B------:R-:W-:Y:S04]  /*0940*/  LDSM.16.MT88.4 R32, [R41] ;  /* 0x000000002920783b */ /* 0x000fe80000004200 */
[----:B------:R-:W0:Y:S04]  /*0950*/  LDSM.16.M88.4 R20, [R40+0x2000] ;  /* 0x002000002814783b */ /* 0x000e280000000200 */
[----:B------:R-:W1:Y:S01]  /*0960*/  LDSM.16.M88.4 R36, [R40+0x2200] ;  /* 0x002200002824783b */ /* 0x000e620000000200 */
[C---:B0-----:R-:W-:Y:S08]  /*0970*/  HMMA.16816.F32 R12, R32.reuse, R20, RZ ;  /* 0x00000014200c723c */ /* 0x041ff000000018ff */
[C---:B------:R-:W-:Y:S08]  /*0980*/  HMMA.16816.F32 R20, R32.reuse, R22, RZ ;  /* 0x000000162014723c */ /* 0x040ff000000018ff */
[C---:B-1----:R-:W-:Y:S08]  /*0990*/  HMMA.16816.F32 R28, R32.reuse, R36, RZ ;  /* 0x00000024201c723c */ /* 0x042ff000000018ff */
[----:B------:R-:W-:Y:S01]  /*09a0*/  FMUL R36, R12, c[0x0][0x188] ;  /* 0x000062000c247a20 */ /* 0x000fe20000400000 */
[----:B------:R-:W-:Y:S01]  /*09b0*/  HMMA.16816.F32 R32, R32, R38, RZ ;  /* 0x000000262020723c */ /* 0x000fe200000018ff */
[----:B------:R-:W-:-:S05]  /*09c0*/  FMUL R37, R13, c[0x0][0x188] ;  /* 0x000062000d257a20 */ /* 0x000fca0000400000 */
[----:B------:R-:W-:Y:S01]  /*09d0*/  FMNMX R37, R36, R37, !PT ;  /* 0x0000002524257209 */ /* 0x000fe20007800000 */
        /* <DEDUP_REMOVED lines=11> */
[----:B------:R-:W-:-:S05]  /*0a90*/  FMNMX R36, R36, R37, !PT ;  /* 0x0000002524247209 */ /* 0x000fca0007800000 */
[----:B------:R-:W0:Y:S02]  /*0aa0*/  SHFL.BFLY PT, R37, R36, 0x2, 0x1f ;  /* 0x0c401f0024257f89 */ /* 0x000e2400000e0000 */
[----:B0-----:R-:W-:-:S05]  /*0ab0*/  FMNMX R37, R36, R37, !PT ;  /* 0x0000002524257209 */ /* 0x001fca0007800000 */
[----:B------:R-:W0:Y:S02]  /*0ac0*/  SHFL.BFLY PT, R38, R37, 0x1, 0x1f ;  /* 0x0c201f0025267f89 */ /* 0x000e2400000e0000 */
[----:B0-----:R-:W-:Y:S01]  /*0ad0*/  FMNMX R51, R37, R38, !PT ;  /* 0x0000002625337209 */ /* 0x001fe20007800000 */
[----:B------:R-:W-:-:S03]  /*0ae0*/  FMUL R38, R15, c[0x0][0x188] ;  /* 0x000062000f267a20 */ /* 0x000fc60000400000 */
[----:B------:R-:W-:-:S05]  /*0af0*/  FMNMX R51, R51, R58, !PT ;  /* 0x0000003a33337209 */ /* 0x000fca0007800000 */
[--C-:B------:R-:W-:Y:S02]  /*0b00*/  FFMA R13, R13, c[0x0][0x188], -R51.reuse ;  /* 0x000062000d0d7a23 */ /* 0x100fe40000000833 */
[----:B------:R-:W-:Y:S02]  /*0b10*/  FFMA R12, R12, c[0x0][0x188], -R51 ;  /* 0x000062000c0c7a23 */ /* 0x000fe40000000833 */
[----:B------:R-:W-:Y:S02]  /*0b20*/  FMUL R52, R13, 1.4426950216293334961 ;  /* 0x3fb8aa3b0d347820 */ /* 0x000fe40000400000 */
[----:B------:R-:W-:Y:S02]  /*0b30*/  FMUL R13, R14, c[0x0][0x188] ;  /* 0x000062000e0d7a20 */ /* 0x000fe40000400000 */
[----:B------:R-:W-:Y:S02]  /*0b40*/  FMUL R39, R12, 1.4426950216293334961 ;  /* 0x3fb8aa3b0c277820 */ /* 0x000fe40000400000 */
[----:B------:R-:W-:Y:S01]  /*0b50*/  MUFU.EX2 R52, R52 ;  /* 0x0000003400347308 */ /* 0x000fe20000000800 */
[----:B------:R-:W-:Y:S01]  /*0b60*/  FMNMX R38, R13, R38, !PT ;  /* 0x000000260d267209 */ /* 0x000fe20007800000 */
[----:B------:R-:W-:-:S02]  /*0b70*/  FMUL R13, R22, c[0x0][0x188] ;  /* 0x00006200160d7a20 */ /* 0x000fc40000400000 */
[--C-:B------:R-:W-:Y:S02]  /*0b80*/  FFMA R37, R20, c[0x0][0x188], -R51.reuse ;  /* 0x0000620014257a23 */ /* 0x100fe40000000833 */
[----:B------:R-:W-:Y:S01]  /*0b90*/  FFMA R21, R21, c[0x0][0x188], -R51 ;  /* 0x0000620015157a23 */ /* 0x000fe20000000833 */
[----:B------:R-:W-:Y:S01]  /*0ba0*/  FMNMX R38, R13, R38, !PT ;  /* 0x000000260d267209 */ /* 0x000fe20007800000 */
[----:B------:R-:W-:Y:S01]  /*0bb0*/  FMUL R13, R23, c[0x0][0x188] ;  /* 0x00006200170d7a20 */ /* 0x000fe20000400000 */
[----:B------:R-:W0:Y:S01]  /*0bc0*/  MUFU.EX2 R39, R39 ;  /* 0x0000002700277308 */ /* 0x000e220000000800 */
[----:B------:R-:W-:-:S03]  /*0bd0*/  FMUL R54, R21, 1.4426950216293334961 ;  /* 0x3fb8aa3b15367820 */ /* 0x000fc60000400000 */
[----:B------:R-:W-:Y:S01]  /*0be0*/  FMNMX R38, R13, R38, !PT ;  /* 0x000000260d267209 */ /* 0x000fe20007800000 */
[----:B------:R-:W-:-:S05]  /*0bf0*/  FMUL R13, R30, c[0x0][0x188] ;  /* 0x000062001e0d7a20 */ /* 0x000fca0000400000 */
[----:B------:R-:W-:Y:S01]  /*0c00*/  FMNMX R38, R13, R38, !PT ;  /* 0x000000260d267209 */ /* 0x000fe20007800000 */
[----:B------:R-:W-:-:S05]  /*0c10*/  FMUL R13, R31, c[0x0][0x188] ;  /* 0x000062001f0d7a20 */ /* 0x000fca0000400000 */
[----:B------:R-:W-:Y:S01]  /*0c20*/  FMNMX R38, R13, R38, !PT ;  /* 0x000000260d267209 */ /* 0x000fe20007800000 */
[----:B------:R-:W-:Y:S01]  /*0c30*/  FMUL R13, R34, c[0x0][0x188] ;  /* 0x00006200220d7a20 */ /* 0x000fe20000400000 */
[----:B0-----:R-:W-:Y:S01]  /*0c40*/  F2FP.PACK_AB R36, R52, R39 ;  /* 0x000000273424723e */ /* 0x001fe200000000ff */
[----:B------:R-:W-:Y:S02]  /*0c50*/  FADD R12, R39, R52 ;  /* 0x00000034270c7221 */ /* 0x000fe40000000000 */
[----:B------:R-:W-:Y:S01]  /*0c60*/  FMUL R39, R37, 1.4426950216293334961 ;  /* 0x3fb8aa3b25277820 */ /* 0x000fe20000400000 */
[----:B------:R-:W-:Y:S01]  /*0c70*/  FMNMX R38, R13, R38, !PT ;  /* 0x000000260d267209 */ /* 0x000fe20007800000 */
[----:B------:R-:W-:-:S04]  /*0c80*/  FMUL R13, R35, c[0x0][0x188] ;  /* 0x00006200230d7a20 */ /* 0x000fc80000400000 */
[----:B------:R-:W0:Y:S01]  /*0c90*/  MUFU.EX2 R39, R39 ;  /* 0x0000002700277308 */ /* 0x000e220000000800 */
[----:B------:R-:W-:-:S05]  /*0ca0*/  FMNMX R13, R13, R38, !PT ;  /* 0x000000260d0d7209 */ /* 0x000fca0007800000 */
[----:B------:R-:W1:Y:S02]  /*0cb0*/  SHFL.BFLY PT, R20, R13, 0x2, 0x1f ;  /* 0x0c401f000d147f89 */ /* 0x000e6400000e0000 */
[----:B------:R-:W2:Y:S01]  /*0cc0*/  MUFU.EX2 R38, R54 ;  /* 0x0000003600267308 */ /* 0x000ea20000000800 */
[----:B0-----:R-:W-:-:S04]  /*0cd0*/  FADD R21, R39, R12 ;  /* 0x0000000c27157221 */ /* 0x001fc80000000000 */
[C---:B--2---:R-:W-:Y:S01]  /*0ce0*/  FADD R21, R38.reuse, R21 ;  /* 0x0000001526157221 */ /* 0x044fe20000000000 */
[----:B------:R-:W-:Y:S02]  /*0cf0*/  F2FP.PACK_AB R38, R38, R39 ;  /* 0x000000272626723e */ /* 0x000fe400000000ff */
[----:B-1----:R-:W-:-:S05]  /*0d00*/  FMNMX R37, R13, R20, !PT ;  /* 0x000000140d257209 */ /* 0x002fca0007800000 */
[----:B------:R-:W0:Y:S02]  /*0d10*/  SHFL.BFLY PT, R12, R37, 0x1, 0x1f ;  /* 0x0c201f00250c7f89 */ /* 0x000e2400000e0000 */
[----:B0-----:R-:W-:Y:S02]  /*0d20*/  FMNMX R52, R37, R12, !PT ;  /* 0x0000000c25347209 */ /* 0x001fe40007800000 */
[----:B------:R-:W-:-:S04]  /*0d30*/  LEA R12, P0, R3, R6, 0x1 ;  /* 0x00000006030c7211 */ /* 0x000fc800078008ff */
[----:B------:R-:W-:-:S05]  /*0d40*/  LEA.HI.X.SX32 R13, R3, R8, 0x1, P0 ;  /* 0x00000008030d7211 */ /* 0x000fca00000f0eff */
[----:B------:R0:W2:Y:S01]  /*0d50*/  LDG.E.U16 R20, [R12.64] ;  /* 0x000000040c147981 */ /* 0x0000a2000c1e1500 */
[----:B------:R-:W-:Y:S01]  /*0d60*/  FMNMX R52, R52, R53, !PT ;  /* 0x0000003534347209 */ /* 0x000fe20007800000 */
[--C-:B------:R-:W-:Y:S01]  /*0d70*/  FFMA R28, R28, c[0x0][0x188], -R51.reuse ;  /* 0x000062001c1c7a23 */ /* 0x100fe20000000833 */
[----:B------:R-:W-:Y:S01]  /*0d80*/  IADD3 R4, R4, 0x20, RZ ;  /* 0x0000002004047810 */ /* 0x000fe20007ffe0ff */
[----:B------:R-:W-:Y:S01]  /*0d90*/  FFMA R29, R29, c[0x0][0x188], -R51 ;  /* 0x000062001d1d7a23 */ /* 0x000fe20000000833 */
[----:B------:R-:W-:Y:S01]  /*0da0*/  BAR.SYNC.DEFER_BLOCKING 0x0 ;  /* 0x0000000000007b1d */ /* 0x000fe20000010000 */
[--C-:B------:R-:W-:Y:S01]  /*0db0*/  FFMA R14, R14, c[0x0][0x188], -R52.reuse ;  /* 0x000062000e0e7a23 */ /* 0x100fe20000000834 */
[----:B------:R-:W-:Y:S01]  /*0dc0*/  ISETP.GE.AND P0, PT, R4, c[0x0][0x1d0], PT ;  /* 0x0000740004007a0c */ /* 0x000fe20003f06270 */
[----:B------:R-:W-:Y:S02]  /*0dd0*/  FFMA R15, R15, c[0x0][0x188], -R52 ;  /* 0x000062000f0f7a23 */ /* 0x000fe40000000834 */
[----:B------:R-:W-:-:S02]  /*0de0*/  FMUL R39, R14, 1.4426950216293334961 ;  /* 0x3fb8aa3b0e277820 */ /* 0x000fc40000400000 */
[----:B------:R-:W-:Y:S02]  /*0df0*/  FMUL R15, R15, 1.4426950216293334961 ;  /* 0x3fb8aa3b0f0f7820 */ /* 0x000fe40000400000 */
[--C-:B------:R-:W-:Y:S02]  /*0e00*/  FFMA R22, R22, c[0x0][0x188], -R52.reuse ;  /* 0x0000620016167a23 */ /* 0x100fe40000000834 */
[----:B------:R-:W-:Y:S01]  /*0e10*/  MUFU.EX2 R39, R39 ;  /* 0x0000002700277308 */ /* 0x000fe20000000800 */
[--C-:B------:R-:W-:Y:S02]  /*0e20*/  FFMA R23, R23, c[0x0][0x188], -R52.reuse ;  /* 0x0000620017177a23 */ /* 0x100fe40000000834 */
[----:B------:R-:W-:Y:S02]  /*0e30*/  FMUL R22, R22, 1.4426950216293334961 ;  /* 0x3fb8aa3b16167820 */ /* 0x000fe40000400000 */
[----:B0-----:R-:W-:Y:S02]  /*0e40*/  FMUL R12, R23, 1.4426950216293334961 ;  /* 0x3fb8aa3b170c7820 */ /* 0x001fe40000400000 */
[----:B------:R-:W-:Y:S01]  /*0e50*/  FFMA R30, R30, c[0x0][0x188], -R52 ;  /* 0x000062001e1e7a23 */ /* 0x000fe20000000834 */
[----:B------:R-:W0:Y:S01]  /*0e60*/  MUFU.EX2 R54, R15 ;  /* 0x0000000f00367308 */ /* 0x000e220000000800 */
[----:B------:R-:W-:-:S02]  /*0e70*/  FMUL R28, R28, 1.4426950216293334961 ;  /* 0x3fb8aa3b1c1c7820 */ /* 0x000fc40000400000 */
[--C-:B------:R-:W-:Y:S02]  /*0e80*/  FFMA R32, R32, c[0x0][0x188], -R51.reuse ;  /* 0x0000620020207a23 */ /* 0x100fe40000000833 */
[----:B------:R-:W-:Y:S02]  /*0e90*/  FFMA R33, R33, c[0x0][0x188], -R51 ;  /* 0x0000620021217a23 */ /* 0x000fe40000000833 */
[----:B------:R-:W-:Y:S01]  /*0ea0*/  FMUL R30, R30, 1.4426950216293334961 ;  /* 0x3fb8aa3b1e1e7820 */ /* 0x000fe20000400000 */
[----:B------:R-:W-:Y:S01]  /*0eb0*/  MUFU.EX2 R12, R12 ;  /* 0x0000000c000c7308 */ /* 0x000fe20000000800 */
[----:B------:R-:W-:Y:S02]  /*0ec0*/  FFMA R31, R31, c[0x0][0x188], -R52 ;  /* 0x000062001f1f7a23 */ /* 0x000fe40000000834 */
[----:B------:R-:W-:Y:S02]  /*0ed0*/  FMUL R55, R29, 1.4426950216293334961 ;  /* 0x3fb8aa3b1d377820 */ /* 0x000fe40000400000 */
[----:B------:R-:W-:-:S02]  /*0ee0*/  FMUL R29, R32, 1.4426950216293334961 ;  /* 0x3fb8aa3b201d7820 */ /* 0x000fc40000400000 */
[----:B------:R-:W-:Y:S01]  /*0ef0*/  FMUL R32, R33, 1.4426950216293334961 ;  /* 0x3fb8aa3b21207820 */ /* 0x000fe20000400000 */
[----:B0-----:R-:W-:Y:S01]  /*0f00*/  F2FP.PACK_AB R37, R54, R39 ;  /* 0x000000273625723e */ /* 0x001fe200000000ff */
[----:B------:R-:W-:Y:S01]  /*0f10*/  FADD R14, R39, R54 ;  /* 0x00000036270e7221 */ /* 0x000fe20000000000 */
[----:B------:R-:W-:Y:S01]  /*0f20*/  MUFU.EX2 R28, R28 ;  /* 0x0000001c001c7308 */ /* 0x000fe20000000800 */
[----:B------:R-:W-:Y:S02]  /*0f30*/  FMUL R31, R31, 1.4426950216293334961 ;  /* 0x3fb8aa3b1f1f7820 */ /* 0x000fe40000400000 */
[--C-:B------:R-:W-:Y:S02]  /*0f40*/  FFMA R34, R34, c[0x0][0x188], -R52.reuse ;  /* 0x0000620022227a23 */ /* 0x100fe40000000834 */
[----:B------:R-:W-:Y:S02]  /*0f50*/  FFMA R35, R35, c[0x0][0x188], -R52 ;  /* 0x0000620023237a23 */ /* 0x000fe40000000834 */
[----:B------:R-:W-:Y:S01]  /*0f60*/  FMUL R34, R34, 1.4426950216293334961 ;  /* 0x3fb8aa3b22227820 */ /* 0x000fe20000400000 */
[----:B------:R-:W0:Y:S01]  /*0f70*/  MUFU.EX2 R39, R22 ;  /* 0x0000001600277308 */ /* 0x000e220000000800 */
[----:B------:R-:W-:-:S07]  /*0f80*/  FMUL R35, R35, 1.4426950216293334961 ;  /* 0x3fb8aa3b23237820 */ /* 0x000fce0000400000 */
[----:B------:R-:W1:Y:S08]  /*0f90*/  MUFU.EX2 R33, R30 ;  /* 0x0000001e00217308 */ /* 0x000e700000000800 */
[----:B------:R-:W3:Y:S01]  /*0fa0*/  MUFU.EX2 R55, R55 ;  /* 0x0000003700377308 */ /* 0x000ee20000000800 */
[----:B0-----:R-:W-:Y:S01]  /*0fb0*/  FADD R13, R39, R14 ;  /* 0x0000000e270d7221 */ /* 0x001fe20000000000 */
[----:B------:R-:W-:-:S03]  /*0fc0*/  F2FP.PACK_AB R39, R12, R39 ;  /* 0x000000270c27723e */ /* 0x000fc600000000ff */
[----:B------:R-:W-:Y:S02]  /*0fd0*/  FADD R14, R12, R13 ;  /* 0x0000000d0c0e7221 */ /* 0x000fe40000000000 */
[----:B------:R-:W-:Y:S01]  /*0fe0*/  FADD R12, R28, R21 ;  /* 0x000000151c0c7221 */ /* 0x000fe20000000000 */
[----:B------:R-:W0:Y:S01]  /*0ff0*/  MUFU.EX2 R56, R31 ;  /* 0x0000001f00387308 */ /* 0x000e220000000800 */
[----:B-1----:R-:W-:Y:S02]  /*1000*/  FADD R13, R33, R14 ;  /* 0x0000000e210d7221 */ /* 0x002fe40000000000 */
[----:B------:R-:W-:Y:S01]  /*1010*/  FADD R21, -R52, R53 ;  /* 0x0000003534157221 */ /* 0x000fe20000000100 */
[----:B------:R-:W-:-:S04]  /*1020*/  MOV R53, R52 ;  /* 0x0000003400357202 */ /* 0x000fc80000000f00 */
[----:B------:R-:W1:Y:S01]  /*1030*/  MUFU.EX2 R29, R29 ;  /* 0x0000001d001d7308 */ /* 0x000e620000000800 */
[----:B---3--:R-:W-:-:S07]  /*1040*/  FADD R12, R55, R12 ;  /* 0x0000000c370c7221 */ /* 0x008fce0000000000 */
[----:B------:R3:W4:Y:S01]  /*1050*/  MUFU.EX2 R57, R34 ;  /* 0x0000002200397308 */ /* 0x0007220000000800 */
[----:B0-----:R-:W-:-:S07]  /*1060*/  FADD R14, R56, R13 ;  /* 0x0000000d380e7221 */ /* 0x001fce0000000000 */
[----:B------:R-:W0:Y:S01]  /*1070*/  MUFU.EX2 R32, R32 ;  /* 0x0000002000207308 */ /* 0x000e220000000800 */
[----:B-1----:R-:W-:Y:S02]  /*1080*/  FADD R13, R29, R12 ;  /* 0x0000000c1d0d7221 */ /* 0x002fe40000000000 */
[----:B------:R-:W-:Y:S01]  /*1090*/  FADD R12, -R51, R58 ;  /* 0x0000003a330c7221 */ /* 0x000fe20000000100 */
[----:B------:R-:W-:Y:S01]  /*10a0*/  MOV R58, R51 ;  /* 0x00000033003a7202 */ /* 0x000fe20000000f00 */
[----:B---3--:R-:W-:-:S03]  /*10b0*/  FMUL R34, R21, 1.4426950216293334961 ;  /* 0x3fb8aa3b15227820 */ /* 0x008fc60000400000 */
[----:B------:R1:W3:Y:S01]  /*10c0*/  MUFU.EX2 R54, R35 ;  /* 0x0000002300367308 */ /* 0x0002e20000000800 */
[----:B----4-:R-:W-:Y:S02]  /*10d0*/  FADD R15, R57, R14 ;  /* 0x0000000e390f7221 */ /* 0x010fe40000000000 */
[----:B0-----:R-:W-:-:S05]  /*10e0*/  FADD R22, R32, R13 ;  /* 0x0000000d20167221 */ /* 0x001fca0000000000 */
[----:B------:R-:W0:Y:S01]  /*10f0*/  MUFU.EX2 R34, R34 ;  /* 0x0000002200227308 */ /* 0x000e220000000800 */
[----:B-1----:R-:W-:Y:S01]  /*1100*/  FMUL R35, R12, 1.4426950216293334961 ;  /* 0x3fb8aa3b0c237820 */ /* 0x002fe20000400000 */
[----:B------:R-:W1:Y:S01]  /*1110*/  SHFL.BFLY PT, R31, R22, 0x2, 0x1f ;  /* 0x0c401f00161f7f89 */ /* 0x000e6200000e0000 */
[----:B---3--:R-:W-:-:S05]  /*1120*/  FADD R23, R54, R15 ;  /* 0x0000000f36177221 */ /* 0x008fca0000000000 */
[----:B------:R-:W3:Y:S01]  /*1130*/  MUFU.EX2 R35, R35 ;  /* 0x0000002300237308 */ /* 0x000ee20000000800 */
[----:B------:R-:W4:Y:S01]  /*1140*/  SHFL.BFLY PT, R30, R23, 0x2, 0x1f ;  /* 0x0c401f00171e7f89 */ /* 0x000f2200000e0000 */
[C---:B0-----:R-:W-:Y:S02]  /*1150*/  FMUL R18, R34.reuse, R18 ;  /* 0x0000001222127220 */ /* 0x041fe40000400000 */
[----:B------:R-:W-:Y:S02]  /*1160*/  FMUL R19, R34, R19 ;  /* 0x0000001322137220 */ /* 0x000fe40000400000 */
[C---:B---3--:R-:W-:Y:S02]  /*1170*/  FMUL R21, R35.reuse, R25 ;  /* 0x0000001923157220 */ /* 0x048fe40000400000 */
[----:B------:R-:W-:Y:S02]  /*1180*/  FMUL R16, R35, R16 ;  /* 0x0000001023107220 */ /* 0x000fe40000400000 */
[----:B-1----:R-:W-:-:S02]  /*1190*/  FADD R31, R22, R31 ;  /* 0x0000001f161f7221 */ /* 0x002fc40000000000 */
[C---:B------:R-:W-:Y:S02]  /*11a0*/  FMUL R22, R34.reuse, R26 ;  /* 0x0000001a22167220 */ /* 0x040fe40000400000 */
[----:B------:R-:W-:Y:S02]  /*11b0*/  FMUL R17, R35, R17 ;  /* 0x0000001123117220 */ /* 0x000fe40000400000 */
[----:B----4-:R-:W-:Y:S02]  /*11c0*/  FADD R30, R23, R30 ;  /* 0x0000001e171e7221 */ /* 0x010fe40000000000 */
[----:B------:R-:W-:Y:S01]  /*11d0*/  FMUL R23, R34, R27 ;  /* 0x0000001b22177220 */ /* 0x000fe20000400000 */
[----:B--2---:R0:W-:Y:S04]  /*11e0*/  STS.U16 [R11+0x2000], R20 ;  /* 0x002000140b007388 */ /* 0x0041e80000000400 */
[----:B------:R-:W-:Y:S01]  /*11f0*/  BAR.SYNC.DEFER_BLOCKING 0x0 ;  /* 0x0000000000007b1d */ /* 0x000fe20000010000 */
[----:B0-----:R-:W-:-:S05]  /*1200*/  FMUL R20, R35, R24 ;  /* 0x0000001823147220 */ /* 0x001fca0000400000 */
[----:B------:R-:W0:Y:S04]  /*1210*/  LDSM.16.M88.4 R12, [R9+0x2000] ;  /* 0x00200000090c783b */ /* 0x000e280000000200 */
[----:B------:R-:W1:Y:S01]  /*1220*/  LDSM.16.M88.4 R24, [R9+0x2200] ;  /* 0x002200000918783b */ /* 0x000e620000000200 */
[C---:B0-----:R-:W-:Y:S03]  /*1230*/  HMMA.16816.F32 R16, R36.reuse, R12, R16 ;  /* 0x0000000c2410723c */ /* 0x041fe60000001810 */
[----:B------:R-:W0:Y:S04]  /*1240*/  SHFL.BFLY PT, R12, R31, 0x1, 0x1f ;  /* 0x0c201f001f0c7f89 */ /* 0x000e2800000e0000 */
[----:B------:R-:W2:Y:S01]  /*1250*/  SHFL.BFLY PT, R13, R30, 0x1, 0x1f ;  /* 0x0c201f001e0d7f89 */ /* 0x000ea200000e0000 */
[----:B-1----:R-:W-:Y:S07]  /*1260*/  HMMA.16816.F32 R36, R36, R24, R20 ;  /* 0x000000182424723c */ /* 0x002fee0000001814 */
[----:B------:R-:W-:-:S02]  /*1270*/  F2FP.PACK_AB R20, R55, R28 ;  /* 0x0000001c3714723e */ /* 0x000fc400000000ff */
[----:B------:R-:W-:Y:S02]  /*1280*/  F2FP.PACK_AB R22, R32, R29 ;  /* 0x0000001d2016723e */ /* 0x000fe400000000ff */
[----:B------:R-:W-:Y:S02]  /*1290*/  F2FP.PACK_AB R21, R56, R33 ;  /* 0x000000213815723e */ /* 0x000fe400000000ff */
[----:B------:R-:W-:Y:S01]  /*12a0*/  F2FP.PACK_AB R23, R54, R57 ;  /* 0x000000393617723e */ /* 0x000fe200000000ff */
[----:B0-----:R-:W-:-:S06]  /*12b0*/  FADD R12, R31, R12 ;  /* 0x0000000c1f0c7221 */ /* 0x001fcc0000000000 */
[C---:B------:R-:W-:Y:S01]  /*12c0*/  HMMA.16816.F32 R16, R20.reuse, R14, R16 ;  /* 0x0000000e1410723c */ /* 0x040fe20000001810 */
[----:B--2---:R-:W-:Y:S02]  /*12d0*/  FADD R13, R30, R13 ;  /* 0x0000000d1e0d7221 */ /* 0x004fe40000000000 */
[----:B------:R-:W-:Y:S02]  /*12e0*/  FFMA R44, R35, R44, R12 ;  /* 0x0000002c232c7223 */ /* 0x000fe4000000000c */
[----:B------:R-:W-:Y:S02]  /*12f0*/  FFMA R43, R34, R43, R13 ;  /* 0x0000002b222b7223 */ /* 0x000fe4000000000d */
[----:B------:R-:W-:Y:S01]  /*1300*/  IMAD.MOV.U32 R14, RZ, RZ, 0x20 ;  /* 0x00000020ff0e7424 */ /* 0x000fe200078e00ff */
[----:B------:R-:W-:Y:S03]  /*1310*/  HMMA.16816.F32 R24, R20, R26, R36 ;  /* 0x0000001a1418723c */ /* 0x000fe60000001824 */
[----:B------:R-:W-:-:S02]  /*1320*/  IMAD R3, R14, c[0x0][0x1b4], R3 ;  /* 0x00006d000e037a24 */ /* 0x000fc400078e0203 */
[----:B------:R-:W-:Y:S01]  /*1330*/  IMAD R10, R14, c[0x0][0x1a4], R10 ;  /* 0x000069000e0a7a24 */ /* 0x000fe200078e020a */
[----:B------:R-:W-:Y:S05]  /*1340*/  @!P0 BRA `(.L_x_1) ;  /* 0xfffff59000008947 */ /* 0x000fea000383ffff */
.L_x_0:
[----:B-1----:R-:W-:Y:S01]  /*1350*/  LOP3.LUT R4, R46, 0x380, RZ, 0xc0, !PT ;  /* 0x000003802e047812 */ /* 0x002fe200078ec0ff */
[----:B------:R-:W-:Y:S01]  /*1360*/  IMAD R6, R2, c[0x0][0x1c0], RZ ;  /* 0x0000700002067a24 */ /* 0x000fe200078e02ff */
[----:B------:R-:W-:Y:S01]  /*1370*/  FSETP.GEU.AND P4, PT, R44, 1.175494350822287508e-38, PT ;  /* 0x008000002c00780b */ /* 0x000fe20003f8e000 */
[----:B------:R-:W-:Y:S01]  /*1380*/  IMAD R9, R50, c[0x0][0x1c4], RZ ;  /* 0x0000710032097a24 */ /* 0x000fe200078e02ff */
[----:B------:R-:W-:Y:S01]  /*1390*/  LOP3.LUT R20, R0, 0x18, RZ, 0xc0, !PT ;  /* 0x0000001800147812 */ /* 0x000fe200078ec0ff */
[----:B------:R-:W-:Y:S01]  /*13a0*/  IMAD R47, R47, 0x4, R4 ;  /* 0x000000042f2f7824 */ /* 0x000fe200078e0204 */
[C---:B------:R-:W-:Y:S01]  /*13b0*/  FSETP.GEU.AND P3, PT, R43.reuse, 1.175494350822287508e-38, PT ;  /* 0x008000002b00780b */ /* 0x040fe20003f6e000 */
[----:B------:R-:W-:Y:S01]  /*13c0*/  FMUL R4, R44, 8388608 ;  /* 0x4b0000002c047820 */ /* 0x000fe20000400000 */
[----:B------:R-:W-:Y:S01]  /*13d0*/  SHF.L.U32 R7, R6, 0x1, RZ ;  /* 0x0000000106077819 */ /* 0x000fe200000006ff */
[----:B------:R-:W-:Y:S01]  /*13e0*/  FMUL R3, R43, 8388608 ;  /* 0x4b0000002b037820 */ /* 0x000fe20000400000 */
[----:B------:R-:W-:Y:S01]  /*13f0*/  SHF.L.U32 R8, R9, 0x1, RZ ;  /* 0x0000000109087819 */ /* 0x000fe200000006ff */
[----:B------:R-:W-:Y:S01]  /*1400*/  IMAD R13, R20, 0x10, R45 ;  /* 0x00000010140d7824 */ /* 0x000fe200078e022d */
[----:B------:R-:W-:Y:S01]  /*1410*/  FSEL R4, R4, R44, !P4 ;  /* 0x0000002c04047208 */ /* 0x000fe20006000000 */
[----:B------:R-:W-:Y:S01]  /*1420*/  IMAD.HI R6, R6, 0x2, RZ ;  /* 0x0000000206067827 */ /* 0x000fe200078e02ff */
[----:B------:R-:W-:Y:S01]  /*1430*/  FSEL R3, R3, R43, !P3 ;  /* 0x0000002b03037208 */ /* 0x000fe20005800000 */
[----:B------:R-:W-:Y:S01]  /*1440*/  BAR.SYNC.DEFER_BLOCKING 0x0 ;  /* 0x0000000000007b1d */ /* 0x000fe20000010000 */
[----:B------:R-:W-:Y:S01]  /*1450*/  IADD3 R5, R4, -0x3f3504f3, RZ ;  /* 0xc0cafb0d04057810 */ /* 0x000fe20007ffe0ff */
[----:B------:R-:W-:Y:S01]  /*1460*/  IMAD.HI R9, R9, 0x2, RZ ;  /* 0x0000000209097827 */ /* 0x000fe200078e02ff */
[----:B------:R-:W-:-:S02]  /*1470*/  IADD3 R12, R3, -0x3f3504f3, RZ ;  /* 0xc0cafb0d030c7810 */ /* 0x000fc40007ffe0ff */
[----:B------:R-:W-:Y:S01]  /*1480*/  LOP3.LUT R11, R5, 0xff800000, RZ, 0xc0, !PT ;  /* 0xff800000050b7812 */ /* 0x000fe200078ec0ff */
[----:B------:R-:W-:Y:S01]  /*1490*/  IMAD.MOV.U32 R21, RZ, RZ, 0x3dc6b27f ;  /* 0x3dc6b27fff157424 */ /* 0x000fe200078e00ff */
[----:B------:R-:W-:Y:S01]  /*14a0*/  IADD3 R5, P5, P6, R8, c[0x0][0x178], R7 ;  /* 0x00005e0008057a10 */ /* 0x000fe20007ebe007 */
[----:B------:R-:W-:Y:S01]  /*14b0*/  IMAD R49, R49, c[0x0][0x1c8], RZ ;  /* 0x0000720031317a24 */ /* 0x000fe200078e02ff */
[----:B------:R-:W-:Y:S01]  /*14c0*/  SHF.L.U32 R7, R0, 0x2, RZ ;  /* 0x0000000200077819 */ /* 0x000fe200000006ff */
[----:B------:R-:W0:Y:S01]  /*14d0*/  I2F R8, R11 ;  /* 0x0000000b00087306 */ /* 0x000e220000201400 */
[----:B------:R-:W-:Y:S02]  /*14e0*/  LEA R13, R13, R48, 0x2 ;  /* 0x000000300d0d7211 */ /* 0x000fe400078e10ff */
[----:B------:R-:W-:Y:S02]  /*14f0*/  FSETP.GT.AND P2, PT, |R44|, 8.50705917302346158658e+37, PT ;  /* 0x7e8000002c00780b */ /* 0x000fe40003f44200 */
[----:B------:R-:W-:-:S02]  /*1500*/  LOP3.LUT R22, R7, 0x3c0, RZ, 0xc0, !PT ;  /* 0x000003c007167812 */ /* 0x000fc400078ec0ff */
[----:B------:R-:W-:Y:S02]  /*1510*/  SHF.R.U32.HI R20, RZ, 0x1, R20 ;  /* 0x00000001ff147819 */ /* 0x000fe40000011614 */
[----:B------:R-:W-:Y:S01]  /*1520*/  FSEL R7, RZ, -23, P4 ;  /* 0xc1b80000ff077808 */ /* 0x000fe20002000000 */
[----:B------:R-:W-:Y:S01]  /*1530*/  IMAD R45, R45, 0x8, R22 ;  /* 0x000000082d2d7824 */ /* 0x000fe200078e0216 */
[----:B------:R-:W-:Y:S02]  /*1540*/  LOP3.LUT R12, R12, 0xff800000, RZ, 0xc0, !PT ;  /* 0xff8000000c0c7812 */ /* 0x000fe400078ec0ff */
[----:B------:R-:W-:Y:S02]  /*1550*/  FSETP.GT.AND P4, PT, |R43|, 8.50705917302346158658e+37, PT ;  /* 0x7e8000002b00780b */ /* 0x000fe40003f84200 */
[----:B------:R-:W-:Y:S01]  /*1560*/  IADD3.X R6, R9, c[0x0][0x17c], R6, P5, P6 ;  /* 0x00005f0009067a10 */ /* 0x000fe20002fec406 */
[----:B------:R-:W1:Y:S01]  /*1570*/  I2F R14, R12 ;  /* 0x0000000c000e7306 */ /* 0x000e620000201400 */
[C---:B------:R-:W-:Y:S01]  /*1580*/  FSETP.GEU.AND P1, PT, |R44|.reuse, 1.175494350822287508e-38, PT ;  /* 0x008000002c00780b */ /* 0x040fe20003f2e200 */
[----:B------:R-:W-:Y:S01]  /*1590*/  @P2 FMUL R44, R44, 0.25 ;  /* 0x3e8000002c2c2820 */ /* 0x000fe20000400000 */
[----:B------:R-:W-:Y:S01]  /*15a0*/  LEA R9, R13, R20, 0x2 ;  /* 0x000000140d097211 */ /* 0x000fe200078e10ff */
[----:B0-----:R-:W-:Y:S01]  /*15b0*/  FFMA.FTZ R7, R8, 1.1920928955078125e-07, R7 ;  /* 0x3400000008077823 */ /* 0x001fe20000010007 */
[----:B------:R-:W-:Y:S01]  /*15c0*/  FSEL R13, RZ, -23, P3 ;  /* 0xc1b80000ff0d7808 */ /* 0x000fe20001800000 */
[----:B------:R-:W-:Y:S01]  /*15d0*/  @P2 FMUL R17, R17, 0.25 ;  /* 0x3e80000011112820 */ /* 0x000fe20000400000 */
[----:B------:R-:W-:Y:S01]  /*15e0*/  FSETP.GEU.AND P3, PT, |R43|, 1.175494350822287508e-38, PT ;  /* 0x008000002b00780b */ /* 0x000fe20003f6e200 */
[----:B------:R-:W-:Y:S01]  /*15f0*/  @P2 FMUL R25, R25, 0.25 ;  /* 0x3e80000019192820 */ /* 0x000fe20000400000 */
[----:B------:R-:W-:Y:S01]  /*1600*/  SHF.R.S32.HI R10, RZ, 0x5, R0 ;  /* 0x00000005ff0a7819 */ /* 0x000fe20000011400 */
[----:B------:R-:W-:Y:S01]  /*1610*/  @P4 FMUL R43, R43, 0.25 ;  /* 0x3e8000002b2b4820 */ /* 0x000fe20000400000 */
[----:B------:R-:W-:Y:S01]  /*1620*/  IADD3 R11, R4, -R11, RZ ;  /* 0x8000000b040b7210 */ /* 0x000fe20007ffe0ff */
[----:B------:R-:W-:Y:S01]  /*1630*/  @P2 FMUL R24, R24, 0.25 ;  /* 0x3e80000018182820 */ /* 0x000fe20000400000 */
[----:B------:R-:W-:Y:S01]  /*1640*/  SGXT R10, R10, 0x1 ;  /* 0x000000010a0a781a */ /* 0x000fe20000000200 */
[----:B------:R-:W-:Y:S01]  /*1650*/  @!P1 FMUL R44, R44, 16777216 ;  /* 0x4b8000002c2c9820 */ /* 0x000fe20000400000 */
[----:B------:R-:W-:Y:S01]  /*1660*/  LOP3.LUT R22, R9, 0x8, RZ, 0x3c, !PT ;  /* 0x0000000809167812 */ /* 0x000fe200078e3cff */
[----:B-1----:R-:W-:Y:S01]  /*1670*/  FFMA.FTZ R8, R14, 1.1920928955078125e-07, R13 ;  /* 0x340000000e087823 */ /* 0x002fe2000001000d */
[----:B------:R-:W-:Y:S01]  /*1680*/  LOP3.LUT R10, R47, 0x1008, R10, 0x78, !PT ;  /* 0x000010082f0a7812 */ /* 0x000fe200078e780a */
[----:B------:R-:W0:Y:S01]  /*1690*/  MUFU.RCP R15, R44 ;  /* 0x0000002c000f7308 */ /* 0x000e220000001000 */
[----:B------:R-:W-:Y:S01]  /*16a0*/  @P2 FMUL R16, R16, 0.25 ;  /* 0x3e80000010102820 */ /* 0x000fe20000400000 */
[----:B------:R-:W-:Y:S01]  /*16b0*/  LOP3.LUT R23, R9, 0xc, RZ, 0x3c, !PT ;  /* 0x0000000c09177812 */ /* 0x000fe200078e3cff */
[----:B------:R-:W-:Y:S01]  /*16c0*/  @!P3 FMUL R43, R43, 16777216 ;  /* 0x4b8000002b2bb820 */ /* 0x000fe20000400000 */
[----:B------:R-:W-:Y:S01]  /*16d0*/  ISETP.GE.U32.AND P2, PT, R4, 0x7f800000, PT ;  /* 0x7f8000000400780c */ /* 0x000fe20003f46070 */
[----:B------:R-:W-:Y:S01]  /*16e0*/  @P4 FMUL R27, R27, 0.25 ;  /* 0x3e8000001b1b4820 */ /* 0x000fe20000400000 */
[----:B------:R-:W-:Y:S01]  /*16f0*/  LOP3.LUT R46, R46, 0x3f8, RZ, 0xc0, !PT ;  /* 0x000003f82e2e7812 */ /* 0x000fe200078ec0ff */
[----:B------:R-:W-:Y:S01]  /*1700*/  @P4 FMUL R26, R26, 0.25 ;  /* 0x3e8000001a1a4820 */ /* 0x000fe20000400000 */
[----:B------:R-:W1:Y:S01]  /*1710*/  MUFU.RCP R13, R43 ;  /* 0x0000002b000d7308 */ /* 0x000e620000001000 */
[----:B------:R-:W-:Y:S01]  /*1720*/  @P4 FMUL R19, R19, 0.25 ;  /* 0x3e80000013134820 */ /* 0x000fe20000400000 */
[----:B------:R-:W-:Y:S01]  /*1730*/  LOP3.LUT P0, RZ, R0, 0x100, RZ, 0xc0, !PT ;  /* 0x0000010000ff7812 */ /* 0x000fe2000780c0ff */
[----:B------:R-:W-:Y:S01]  /*1740*/  @P4 FMUL R18, R18, 0.25 ;  /* 0x3e80000012124820 */ /* 0x000fe20000400000 */
[----:B------:R-:W-:Y:S01]  /*1750*/  SHF.R.U32.HI R0, RZ, 0x1, R0 ;  /* 0x00000001ff007819 */ /* 0x000fe20000011600 */
[----:B------:R-:W-:-:S02]  /*1760*/  @!P1 FMUL R17, R17, 16777216 ;  /* 0x4b80000011119820 */ /* 0x000fc40000400000 */
[----:B------:R-:W-:Y:S01]  /*1770*/  @!P1 FMUL R25, R25, 16777216 ;  /* 0x4b80000019199820 */ /* 0x000fe20000400000 */
[----:B------:R-:W-:Y:S01]  /*1780*/  LOP3.LUT R0, R0, 0x4, RZ, 0xc0, !PT ;  /* 0x0000000400007812 */ /* 0x000fe200078ec0ff */
[----:B------:R-:W-:Y:S02]  /*1790*/  @!P1 FMUL R24, R24, 16777216 ;  /* 0x4b80000018189820 */ /* 0x000fe40000400000 */
[----:B------:R-:W-:Y:S01]  /*17a0*/  @!P1 FMUL R16, R16, 16777216 ;  /* 0x4b80000010109820 */ /* 0x000fe20000400000 */
[----:B------:R-:W-:Y:S01]  /*17b0*/  ISETP.GE.U32.AND P1, PT, R3, 0x7f800000, PT ;  /* 0x7f8000000300780c */ /* 0x000fe20003f26070 */
[----:B------:R-:W-:Y:S01]  /*17c0*/  @!P3 FMUL R27, R27, 16777216 ;  /* 0x4b8000001b1bb820 */ /* 0x000fe20000400000 */
[----:B------:R-:W-:Y:S01]  /*17d0*/  IADD3 R0, R0, R45, RZ ;  /* 0x0000002d00007210 */ /* 0x000fe20007ffe0ff */
[----:B------:R-:W-:Y:S02]  /*17e0*/  @!P3 FMUL R26, R26, 16777216 ;  /* 0x4b8000001a1ab820 */ /* 0x000fe40000400000 */
[----:B------:R-:W-:-:S02]  /*17f0*/  @!P3 FMUL R19, R19, 16777216 ;  /* 0x4b8000001313b820 */ /* 0x000fc40000400000 */
[----:B------:R-:W-:Y:S02]  /*1800*/  @!P3 FMUL R18, R18, 16777216 ;  /* 0x4b8000001212b820 */ /* 0x000fe40000400000 */
[C---:B0-----:R-:W-:Y:S02]  /*1810*/  FMUL R20, R15.reuse, R17 ;  /* 0x000000110f147220 */ /* 0x041fe40000400000 */
[C---:B------:R-:W-:Y:S02]  /*1820*/  FMUL R25, R15.reuse, R25 ;  /* 0x000000190f197220 */ /* 0x040fe40000400000 */
[C---:B------:R-:W-:Y:S02]  /*1830*/  FMUL R24, R15.reuse, R24 ;  /* 0x000000180f187220 */ /* 0x040fe40000400000 */
[----:B------:R-:W-:Y:S01]  /*1840*/  FMUL R17, R15, R16 ;  /* 0x000000100f117220 */ /* 0x000fe20000400000 */
[----:B------:R-:W-:Y:S01]  /*1850*/  F2FP.PACK_AB R25, R25, R20 ;  /* 0x000000141919723e */ /* 0x000fe200000000ff */
[----:B-1----:R-:W-:-:S02]  /*1860*/  FMUL R27, R13, R27 ;  /* 0x0000001b0d1b7220 */ /* 0x002fc40000400000 */
[C---:B------:R-:W-:Y:S01]  /*1870*/  FMUL R26, R13.reuse, R26 ;  /* 0x0000001a0d1a7220 */ /* 0x040fe20000400000 */
[----:B------:R-:W-:Y:S01]  /*1880*/  F2FP.PACK_AB R17, R24, R17 ;  /* 0x000000111811723e */ /* 0x000fe200000000ff */
[C---:B------:R-:W-:Y:S01]  /*1890*/  FMUL R15, R13.reuse, R18 ;  /* 0x000000120d0f7220 */ /* 0x040fe20000400000 */
[----:B------:R-:W-:Y:S01]  /*18a0*/  STS [R10+0x400], R25 ;  /* 0x000400190a007388 */ /* 0x000fe20000000800 */
[----:B------:R-:W-:Y:S01]  /*18b0*/  FMUL R16, R13, R19 ;  /* 0x000000130d107220 */ /* 0x000fe20000400000 */
[----:B------:R-:W-:Y:S01]  /*18c0*/  LOP3.LUT R19, R10, 0x4, RZ, 0x3c, !PT ;  /* 0x000000040a137812 */ /* 0x000fe200078e3cff */
[----:B------:R-:W-:Y:S01]  /*18d0*/  FADD R11, R11, -1 ;  /* 0xbf8000000b0b7421 */ /* 0x000fe20000000000 */
[----:B------:R-:W-:Y:S01]  /*18e0*/  F2FP.PACK_AB R18, R26, R15 ;  /* 0x0000000f1a12723e */ /* 0x000fe200000000ff */
[----:B------:R-:W-:Y:S01]  /*18f0*/  STS [R10], R17 ;  /* 0x000000110a007388 */ /* 0x000fe20000000800 */
[----:B------:R-:W-:Y:S01]  /*1900*/  F2FP.PACK_AB R27, R27, R16 ;  /* 0x000000101b1b723e */ /* 0x000fe200000000ff */
[----:B------:R-:W-:Y:S01]  /*1910*/  FFMA.FTZ R14, R11, R21, -0.16845393180847167969 ;  /* 0xbe2c7f300b0e7423 */ /* 0x000fe20000010015 */
[----:B------:R-:W-:Y:S01]  /*1920*/  IADD3 R26, R3, -R12, RZ ;  /* 0x8000000c031a7210 */ /* 0x000fe20007ffe0ff */
[----:B------:R0:W-:Y:S01]  /*1930*/  STS [R19+0x800], R18 ;  /* 0x0008001213007388 */ /* 0x0001e20000000800 */
[----:B------:R-:W-:-:S02]  /*1940*/  IMAD.MOV.U32 R24, RZ, RZ, c[0x0][0x1c8] ;  /* 0x00007200ff187624 */ /* 0x000fc400078e00ff */
[C---:B------:R-:W-:Y:S01]  /*1950*/  FFMA.FTZ R14, R11.reuse, R14, 0.1716887056827545166 ;  /* 0x3e2fcf2a0b0e7423 */ /* 0x040fe2000001000e */
[----:B------:R1:W-:Y:S01]  /*1960*/  STS [R19+0xc00], R27 ;  /* 0x000c001b13007388 */ /* 0x0003e20000000800 */
[----:B------:R-:W-:Y:S01]  /*1970*/  FADD R26, R26, -1 ;  /* 0xbf8000001a1a7421 */ /* 0x000fe20000000000 */
[----:B------:R-:W-:Y:S01]  /*1980*/  LEA R15, R24, R49, 0x1 ;  /* 0x00000031180f7211 */ /* 0x000fe200078e08ff */
[----:B------:R-:W-:Y:S01]  /*1990*/  FFMA.FTZ R14, R11, R14, -0.17900948226451873779 ;  /* 0xbe374e430b0e7423 */ /* 0x000fe2000001000e */
[----:B------:R-:W-:Y:S01]  /*19a0*/  BAR.SYNC.DEFER_BLOCKING 0x0 ;  /* 0x0000000000007b1d */ /* 0x000fe20000010000 */
[----:B------:R-:W-:Y:S01]  /*19b0*/  FFMA.FTZ R13, R26, R21, -0.16845393180847167969 ;  /* 0xbe2c7f301a0d7423 */ /* 0x000fe20000010015 */
[----:B0-----:R-:W-:Y:S01]  /*19c0*/  LOP3.LUT R18, R9, 0x4, RZ, 0x3c, !PT ;  /* 0x0000000409127812 */ /* 0x001fe200078e3cff */
[----:B------:R-:W-:Y:S01]  /*19d0*/  FFMA.FTZ R14, R11, R14, 0.20512372255325317383 ;  /* 0x3e520bf40b0e7423 */ /* 0x000fe2000001000e */
[----:B------:R-:W-:Y:S01]  /*19e0*/  LEA R16, R24, R15, 0x1 ;  /* 0x0000000f18107211 */ /* 0x000fe200078e08ff */
[C---:B------:R-:W-:Y:S01]  /*19f0*/  FFMA.FTZ R13, R26.reuse, R13, 0.1716887056827545166 ;  /* 0x3e2fcf2a1a0d7423 */ /* 0x040fe2000001000d */
[-C--:B------:R-:W-:Y:S01]  /*1a00*/  LEA R10, P3, R49, R5.reuse, 0x1 ;  /* 0x00000005310a7211 */ /* 0x080fe200078608ff */
[----:B------:R-:W-:Y:S01]  /*1a10*/  FFMA.FTZ R14, R11, R14, -0.24046532809734344482 ;  /* 0xbe763c8b0b0e7423 */ /* 0x000fe2000001000e */
[----:B------:R-:W-:Y:S01]  /*1a20*/  LEA R12, P4, R15, R5, 0x1 ;  /* 0x000000050f0c7211 */ /* 0x000fe200078808ff */
[----:B------:R-:W-:-:S02]  /*1a30*/  FFMA.FTZ R13, R26, R13, -0.17900948226451873779 ;  /* 0xbe374e431a0d7423 */ /* 0x000fc4000001000d */
[C---:B------:R-:W-:Y:S02]  /*1a40*/  FFMA.FTZ R14, R11.reuse, R14, 0.28857114911079406738 ;  /* 0x3e93bf990b0e7423 */ /* 0x040fe4000001000e */
[C---:B------:R-:W-:Y:S02]  /*1a50*/  FFMA.FTZ R13, R26.reuse, R13, 0.20512372255325317383 ;  /* 0x3e520bf41a0d7423 */ /* 0x040fe4000001000d */
[C---:B------:R-:W-:Y:S02]  /*1a60*/  FFMA.FTZ R14, R11.reuse, R14, -0.36067417263984680176 ;  /* 0xbeb8aa490b0e7423 */ /* 0x040fe4000001000e */
[----:B------:R-:W-:Y:S02]  /*1a70*/  FFMA.FTZ R13, R26, R13, -0.24046532809734344482 ;  /* 0xbe763c8b1a0d7423 */ /* 0x000fe4000001000d */
[----:B------:R-:W-:Y:S02]  /*1a80*/  FFMA.FTZ R14, R11, R14, 0.48089820146560668945 ;  /* 0x3ef6384a0b0e7423 */ /* 0x000fe4000001000e */
[----:B-1----:R-:W-:-:S02]  /*1a90*/  IMAD R19, R24, 0x2, R16 ;  /* 0x0000000218137824 */ /* 0x002fc400078e0210 */
[C---:B------:R-:W-:Y:S01]  /*1aa0*/  FFMA.FTZ R14, R11.reuse, R14, -0.72134751081466674805 ;  /* 0xbf38aa3b0b0e7423 */ /* 0x040fe2000001000e */
[----:B------:R0:W1:Y:S01]  /*1ab0*/  LDS R29, [R9] ;  /* 0x00000000091d7984 */ /* 0x0000620000000800 */
[----:B------:R-:W-:Y:S01]  /*1ac0*/  FFMA.FTZ R13, R26, R13, 0.28857114911079406738 ;  /* 0x3e93bf991a0d7423 */ /* 0x000fe2000001000d */
[----:B------:R-:W-:Y:S01]  /*1ad0*/  LEA R20, R24, R19, 0x1 ;  /* 0x0000001318147211 */ /* 0x000fe200078e08ff */
[C---:B------:R-:W-:Y:S01]  /*1ae0*/  FMUL R14, R11.reuse, R14 ;  /* 0x0000000e0b0e7220 */ /* 0x040fe20000400000 */
[----:B------:R2:W3:Y:S01]  /*1af0*/  LDS R31, [R18] ;  /* 0x00000000121f7984 */ /* 0x0004e20000000800 */
[----:B------:R-:W-:Y:S01]  /*1b00*/  FFMA.FTZ R17, R26, R13, -0.36067417263984680176 ;  /* 0xbeb8aa491a117423 */ /* 0x000fe2000001000d */
[----:B------:R-:W-:Y:S01]  /*1b10*/  LEA R21, R24, R20, 0x1 ;  /* 0x0000001418157211 */ /* 0x000fe200078e08ff */
[----:B------:R-:W-:Y:S01]  /*1b20*/  FMUL R14, R11, R14 ;  /* 0x0000000e0b0e7220 */ /* 0x000fe20000400000 */
[----:B------:R4:W5:Y:S01]  /*1b30*/  LDS R33, [R22] ;  /* 0x0000000016217984 */ /* 0x0009620000000800 */
[----:B------:R-:W-:Y:S01]  /*1b40*/  FFMA.FTZ R17, R26, R17, 0.48089820146560668945 ;  /* 0x3ef6384a1a117423 */ /* 0x000fe20000010011 */
[-C--:B------:R-:W-:Y:S01]  /*1b50*/  LEA.HI.X.SX32 R13, R15, R6.reuse, 0x1, P4 ;  /* 0x000000060f0d7211 */ /* 0x080fe200020f0eff */
[----:B------:R-:W-:Y:S01]  /*1b60*/  FFMA.FTZ R28, R11, 1.4426950216293334961, R14 ;  /* 0x3fb8aa3b0b1c7823 */ /* 0x000fe2000001000e */
[----:B------:R4:W5:Y:S01]  /*1b70*/  LDS R35, [R23] ;  /* 0x0000000017237984 */ /* 0x0009620000000800 */
[----:B------:R-:W-:Y:S01]  /*1b80*/  LEA R14, P5, R16, R5, 0x1 ;  /* 0x00000005100e7211 */ /* 0x000fe200078a08ff */
[----:B------:R-:W-:Y:S01]  /*1b90*/  IMAD R25, R24, 0x2, R21 ;  /* 0x0000000218197824 */ /* 0x000fe200078e0215 */
[-C--:B------:R-:W-:Y:S01]  /*1ba0*/  LEA.HI.X.SX32 R11, R49, R6.reuse, 0x1, P3 ;  /* 0x00000006310b7211 */ /* 0x080fe200018f0eff */
[----:B0-----:R-:W-:Y:S01]  /*1bb0*/  FFMA.FTZ R9, R26, R17, -0.72134751081466674805 ;  /* 0xbf38aa3b1a097423 */ /* 0x001fe20000010011 */
[----:B------:R-:W-:Y:S01]  /*1bc0*/  LEA.HI.X.SX32 R15, R16, R6, 0x1, P5 ;  /* 0x00000006100f7211 */ /* 0x000fe200028f0eff */
[----:B------:R-:W-:Y:S01]  /*1bd0*/  FADD R7, R7, R28 ;  /* 0x0000001c07077221 */ /* 0x000fe20000000000 */
[----:B--2---:R-:W-:Y:S01]  /*1be0*/  LEA R18, P3, R19, R5, 0x1 ;  /* 0x0000000513127211 */ /* 0x004fe200078608ff */
[----:B------:R-:W-:Y:S01]  /*1bf0*/  FMUL R9, R26, R9 ;  /* 0x000000091a097220 */ /* 0x000fe20000400000 */
[----:B------:R-:W-:-:S02]  /*1c00*/  LEA R16, P4, R20, R5, 0x1 ;  /* 0x0000000514107211 */ /* 0x000fc400078808ff */
[----:B------:R-:W-:Y:S01]  /*1c10*/  LEA R27, R24, R25, 0x1 ;  /* 0x00000019181b7211 */ /* 0x000fe200078e08ff */
[----:B------:R-:W-:Y:S01]  /*1c20*/  FMUL R9, R26, R9 ;  /* 0x000000091a097220 */ /* 0x000fe20000400000 */
[-C--:B------:R-:W-:Y:S02]  /*1c30*/  LEA.HI.X.SX32 R19, R19, R6.reuse, 0x1, P3 ;  /* 0x0000000613137211 */ /* 0x080fe400018f0eff */
[----:B------:R-:W-:Y:S01]  /*1c40*/  LEA.HI.X.SX32 R17, R20, R6, 0x1, P4 ;  /* 0x0000000614117211 */ /* 0x000fe200020f0eff */
[----:B------:R-:W-:Y:S01]  /*1c50*/  FFMA.FTZ R9, R26, 1.4426950216293334961, R9 ;  /* 0x3fb8aa3b1a097823 */ /* 0x000fe20000010009 */
[-C--:B----4-:R-:W-:Y:S02]  /*1c60*/  LEA R22, P3, R21, R5.reuse, 0x1 ;  /* 0x0000000515167211 */ /* 0x090fe400078608ff */
[-C--:B------:R-:W-:Y:S01]  /*1c70*/  LEA R20, P4, R25, R5.reuse, 0x1 ;  /* 0x0000000519147211 */ /* 0x080fe200078808ff */
[----:B------:R-:W-:Y:S01]  /*1c80*/  FADD R8, R8, R9 ;  /* 0x0000000908087221 */ /* 0x000fe20000000000 */
[----:B------:R-:W-:-:S02]  /*1c90*/  LEA R24, P5, R27, R5, 0x1 ;  /* 0x000000051b187211 */ /* 0x000fc400078a08ff */
[-C--:B------:R-:W-:Y:S02]  /*1ca0*/  LEA.HI.X.SX32 R23, R21, R6.reuse, 0x1, P3 ;  /* 0x0000000615177211 */ /* 0x080fe400018f0eff */
[-C--:B------:R-:W-:Y:S02]  /*1cb0*/  LEA.HI.X.SX32 R21, R25, R6.reuse, 0x1, P4 ;  /* 0x0000000619157211 */ /* 0x080fe400020f0eff */
[----:B------:R-:W-:Y:S01]  /*1cc0*/  LEA.HI.X.SX32 R25, R27, R6, 0x1, P5 ;  /* 0x000000061b197211 */ /* 0x000fe200028f0eff */
[----:B------:R-:W-:Y:S01]  /*1cd0*/  @P1 IMAD.MOV.U32 R6, RZ, RZ, 0x7f800000 ;  /* 0x7f800000ff061424 */ /* 0x000fe200078e00ff */
[----:B-1----:R0:W-:Y:S01]  /*1ce0*/  STG.E.U16 [R10.64], R29 ;  /* 0x0000001d0a007986 */ /* 0x0021e2000c101504 */
[----:B------:R-:W-:Y:S02]  /*1cf0*/  @P2 MOV R5, 0x7f800000 ;  /* 0x7f80000000052802 */ /* 0x000fe40000000f00 */
[----:B------:R-:W-:Y:S01]  /*1d00*/  @P1 FFMA.FTZ R8, R3, R6, +INF ;  /* 0x7f80000003081423 */ /* 0x000fe20000010006 */
[----:B------:R-:W-:Y:S01]  /*1d10*/  PRMT R6, R29, 0x7632, R6 ;  /* 0x000076321d067816 */ /* 0x000fe20000000006 */
[----:B---3--:R1:W-:Y:S01]  /*1d20*/  STG.E.U16 [R12.64], R31 ;  /* 0x0000001f0c007986 */ /* 0x0083e2000c101504 */
[C---:B------:R-:W-:Y:S01]  /*1d30*/  @P2 FFMA.FTZ R7, R4.reuse, R5, +INF ;  /* 0x7f80000004072423 */ /* 0x040fe20000010005 */
[----:B------:R-:W-:-:S02]  /*1d40*/  FSETP.NEU.AND P3, PT, R4, RZ, PT ;  /* 0x000000ff0400720b */ /* 0x000fc40003f6d000 */
[----:B-----5:R2:W-:Y:S01]  /*1d50*/  STG.E.U16 [R14.64], R33 ;  /* 0x000000210e007986 */ /* 0x0205e2000c101504 */
[----:B------:R-:W-:Y:S02]  /*1d60*/  FSETP.NEU.AND P2, PT, R3, RZ, PT ;  /* 0x000000ff0300720b */ /* 0x000fe40003f4d000 */
[----:B0-----:R-:W-:Y:S01]  /*1d70*/  PRMT R11, R31, 0x7632, R11 ;  /* 0x000076321f0b7816 */ /* 0x001fe2000000000b */
[----:B------:R2:W-:Y:S01]  /*1d80*/  STG.E.U16 [R18.64], R35 ;  /* 0x0000002312007986 */ /* 0x0005e2000c101504 */
[----:B------:R-:W-:Y:S02]  /*1d90*/  PRMT R10, R33, 0x7632, R10 ;  /* 0x00007632210a7816 */ /* 0x000fe4000000000a */
[----:B------:R-:W-:Y:S01]  /*1da0*/  FSEL R4, R7, -INF , P3 ;  /* 0xff80000007047808 */ /* 0x000fe20001800000 */
[----:B------:R2:W-:Y:S01]  /*1db0*/  STG.E.U16 [R16.64], R6 ;  /* 0x0000000610007986 */ /* 0x0005e2000c101504 */
[----:B-1----:R-:W-:Y:S02]  /*1dc0*/  PRMT R12, R35, 0x7632, R12 ;  /* 0x00007632230c7816 */ /* 0x002fe4000000000c */
[----:B------:R-:W-:Y:S01]  /*1dd0*/  FSEL R3, R8, -INF , P2 ;  /* 0xff80000008037808 */ /* 0x000fe20001000000 */
[----:B------:R2:W-:Y:S01]  /*1de0*/  STG.E.U16 [R22.64], R11 ;  /* 0x0000000b16007986 */ /* 0x0005e2000c101504 */
[----:B------:R-:W-:-:S03]  /*1df0*/  FFMA R4, R4, 0.69314718246459960938, R51 ;  /* 0x3f31721804047823 */ /* 0x000fc60000000033 */
[----:B------:R2:W-:Y:S01]  /*1e00*/  STG.E.U16 [R20.64], R10 ;  /* 0x0000000a14007986 */ /* 0x0005e2000c101504 */
[----:B------:R-:W-:-:S03]  /*1e10*/  FFMA R5, R3, 0.69314718246459960938, R52 ;  /* 0x3f31721803057823 */ /* 0x000fc60000000034 */
[----:B------:R2:W-:Y:S04]  /*1e20*/  STG.E.U16 [R24.64], R12 ;  /* 0x0000000c18007986 */ /* 0x0005e8000c101504 */
[----:B------:R-:W-:Y:S06]  /*1e30*/  BAR.SYNC.DEFER_BLOCKING 0x0 ;  /* 0x0000000000007b1d */ /* 0x000fec0000010000 */
[----:B------:R2:W-:Y:S04]  /*1e40*/  STS.64 [R46], R4 ;  /* 0x000000042e007388 */ /* 0x0005e80000000a00 */
[----:B------:R-:W-:Y:S06]  /*1e50*/  BAR.SYNC.DEFER_BLOCKING 0x0 ;  /* 0x0000000000007b1d */ /* 0x000fec0000010000 */
[----:B------:R-:W-:Y:S05]  /*1e60*/  @P0 EXIT ;  /* 0x000000000000094d */ /* 0x000fea0003800000 */
[----:B--2---:R-:W0:Y:S01]  /*1e70*/  LDS R7, [R0] ;  /* 0x0000000000077984 */ /* 0x004e220000000800 */
[----:B------:R-:W-:Y:S01]  /*1e80*/  IMAD R2, R2, c[0x0][0x1cc], RZ ;  /* 0x0000730002027a24 */ /* 0x000fe200078e02ff */
[C---:B------:R-:W-:Y:S01]  /*1e90*/  SHF.L.U32 R6, R50.reuse, 0x2, RZ ;  /* 0x0000000232067819 */ /* 0x040fe200000006ff */
[----:B------:R-:W-:-:S03]  /*1ea0*/  IMAD.HI R5, R50, 0x4, RZ ;  /* 0x0000000432057827 */ /* 0x000fc600078e02ff */
[C---:B------:R-:W-:Y:S01]  /*1eb0*/  SHF.L.U32 R3, R2.reuse, 0x2, RZ ;  /* 0x0000000202037819 */ /* 0x040fe200000006ff */
[----:B------:R-:W-:-:S03]  /*1ec0*/  IMAD.HI R4, R2, 0x4, RZ ;  /* 0x0000000402047827 */ /* 0x000fc600078e02ff */
[----:B------:R-:W-:-:S04]  /*1ed0*/  IADD3 R2, P0, P1, R6, c[0x0][0x180], R3 ;  /* 0x0000600006027a10 */ /* 0x000fc8000791e003 */
[----:B------:R-:W-:-:S05]  /*1ee0*/  IADD3.X R3, R5, c[0x0][0x184], R4, P0, P1 ;  /* 0x0000610005037a10 */ /* 0x000fca00007e2404 */
[----:B0-----:R-:W-:Y:S01]  /*1ef0*/  STG.E [R2.64], R7 ;  /* 0x0000000702007986 */ /* 0x001fe2000c101904 */
[----:B------:R-:W-:Y:S05]  /*1f00*/  EXIT ;  /* 0x000000000000794d */ /* 0x000fea0003800000 */
.L_x_2:
[----:B------:R-:W-:-:S00]  /*1f10*/  BRA `(.L_x_2) ;  /* 0xfffffff000007947 */ /* 0x000fc0000383ffff */
[----:B------:R-:W-:-:S00]  /*1f20*/  NOP ;  /* 0x0000000000007918 */ /* 0x000fc00000000000 */
        /* <DEDUP_REMOVED lines=13> */
.L_x_3:


//--------------------- .nv.global.init           --------------------------
	.section	.nv.global.init,"aw",@progbits
.nv.global.init:
	.type		_$_str,@object
	.size		_$_str,(.L_0 - _$_str)
_$_str:
        /*0000*/ 	.byte	0x5f, 0x5f, 0x43, 0x55, 0x44, 0x41, 0x5f, 0x46, 0x54, 0x5a, 0x00
.L_0:


//--------------------- .nv.shared.attn_fwd       --------------------------
	.section	.nv.shared.attn_fwd,"aw",@nobits
	.sectionflags	@""
	.align	16
